def matmul_kernel(
    a_ptr,
    b_ptr,
    c_ptr,
    M,
    N,
    K,
    stride_am,
    stride_ak,
    stride_bk,
    stride_bn,
    stride_cm,
    stride_cn,
    BLOCK_M: tl.constexpr,
    BLOCK_N: tl.constexpr,
    BLOCK_K: tl.constexpr,
    GROUP_M: tl.constexpr,
):
    pid = tl.program_id(axis=0)
    num_pid_m = tl.cdiv(M, BLOCK_M)
    num_pid_n = tl.cdiv(N, BLOCK_N)
    num_pid_in_group = GROUP_M * num_pid_n
    group_id = pid // num_pid_in_group
    first_pid_m = group_id * GROUP_M
    group_size_m = min(num_pid_m - first_pid_m, GROUP_M)
    pid_m = first_pid_m + ((pid % num_pid_in_group) % group_size_m)
    pid_n = (pid % num_pid_in_group) // group_size_m

    offs_am = (pid_m * BLOCK_M + tl.arange(0, BLOCK_M)) % M
    offs_bn = (pid_n * BLOCK_N + tl.arange(0, BLOCK_N)) % N
    offs_k = tl.arange(0, BLOCK_K)
    a_ptrs = a_ptr + offs_am[:, None] * stride_am + offs_k[None, :] * stride_ak
    b_ptrs = b_ptr + offs_k[:, None] * stride_bk + offs_bn[None, :] * stride_bn

    acc = tl.zeros((BLOCK_M, BLOCK_N), dtype=tl.float32)
    for kk in range(0, tl.cdiv(K, BLOCK_K)):
        a = tl.load(a_ptrs, mask=offs_k[None, :] < K - kk * BLOCK_K, other=0.0)
        b = tl.load(b_ptrs, mask=offs_k[:, None] < K - kk * BLOCK_K, other=0.0)
        acc = tl.dot(a, b, acc)
        a_ptrs += BLOCK_K * stride_ak
        b_ptrs += BLOCK_K * stride_bk

    c = acc.to(c_ptr.dtype.element_ty)
    offs_cm = pid_m * BLOCK_M + tl.arange(0, BLOCK_M)
    offs_cn = pid_n * BLOCK_N + tl.arange(0, BLOCK_N)
    c_ptrs = c_ptr + offs_cm[:, None] * stride_cm + offs_cn[None, :] * stride_cn
    mask = (offs_cm[:, None] < M) & (offs_cn[None, :] < N)
    tl.store(c_ptrs, c, mask=mask)

# config = {"BLOCK_K": 64, "BLOCK_M": 512, "BLOCK_N": 128, "GROUP_M": 8, "arch": "sm_90", "dtype": "fp8e4m3", "num_ctas": 4, "num_stages": 3, "num_warps": 4}
# arch = sm_90


// ===== COMPILED SASS (sm_90a) =====

	.target	sm_90a

	.elftype	@"ET_EXEC"


//--------------------- .note.nv.tkinfo           --------------------------
	.section	.note.nv.tkinfo,"",@"SHT_NOTE"
	.sectionflags	@"SHF_NOTE_NV_TKINFO"
	.tkinfo
        /*0018*/ 	.word	0x00000002
        /*0030*/ 	.string	""
        /*0030*/ 	.string	"ptxas"
        /*0030*/ 	.string	"Cuda compilation tools, release 13.0, V13.0.88"
        /*0030*/ 	.string	"Build cuda_13.0.r13.0/compiler.36424714_0"
        /*0030*/ 	.string	"-v  -suppress-debug-info  -lineinfo  -arch sm_90a "



//--------------------- .note.nv.cuinfo           --------------------------
	.section	.note.nv.cuinfo,"",@"SHT_NOTE"
	.sectionflags	@"SHF_NOTE_NV_CUINFO"
        /*0018*/ 	.short	0x0002
        /*001a*/ 	.short	0x005a
        /*001c*/ 	.short	0x0082
	.zero		2


//--------------------- .nv.info                  --------------------------
	.section	.nv.info,"",@"SHT_CUDA_INFO"
	.align	4


	//----- nvinfo : EIATTR_REGCOUNT
	.align		4
        /*0000*/ 	.byte	0x04, 0x2f
        /*0002*/ 	.short	(.L_1 - .L_0)
	.align		4
.L_0:
        /*0004*/ 	.word	index@(matmul_kernel)
        /*0008*/ 	.word	0x000000ff


	//----- nvinfo : EIATTR_FRAME_SIZE
	.align		4
.L_1:
        /*000c*/ 	.byte	0x04, 0x11
        /*000e*/ 	.short	(.L_3 - .L_2)
	.align		4
.L_2:
        /*0010*/ 	.word	index@(matmul_kernel)
        /*0014*/ 	.word	0x000001c0


	//----- nvinfo : EIATTR_MIN_STACK_SIZE
	.align		4
.L_3:
        /*0018*/ 	.byte	0x04, 0x12
        /*001a*/ 	.short	(.L_5 - .L_4)
	.align		4
.L_4:
        /*001c*/ 	.word	index@(matmul_kernel)
        /*0020*/ 	.word	0x000001c0
.L_5:


//--------------------- .nv.compat                --------------------------
	.section	.nv.compat,"",@"SHT_CUDA_COMPAT_INFO"
	.align	4
        /*0000*/ 	.byte	0x02, 0x09, 0x01, 0x00, 0x02, 0x02, 0x04, 0x00, 0x02, 0x05, 0x05, 0x00, 0x03, 0x07, 0x01, 0x01
        /*0010*/ 	.byte	0x02, 0x03, 0x00, 0x00, 0x02, 0x06, 0x01, 0x00, 0x04, 0x0b, 0x08, 0x00, 0x00, 0x00, 0x00, 0x00
        /*0020*/ 	.byte	0x00, 0x00, 0x00, 0x00


//--------------------- .nv.info.matmul_kernel    --------------------------
	.section	.nv.info.matmul_kernel,"",@"SHT_CUDA_INFO"
	.sectionflags	@""
	.align	4


	//----- nvinfo : EIATTR_CUDA_API_VERSION
	.align		4
        /*0000*/ 	.byte	0x04, 0x37
        /*0002*/ 	.short	(.L_7 - .L_6)
.L_6:
        /*0004*/ 	.word	0x00000082


	//----- nvinfo : EIATTR_KPARAM_INFO
	.align		4
.L_7:
        /*0008*/ 	.byte	0x04, 0x17
        /*000a*/ 	.short	(.L_9 - .L_8)
.L_8:
        /*000c*/ 	.word	0x00000000
        /*0010*/ 	.short	0x000d
        /*0012*/ 	.short	0x0048
        /*0014*/ 	.byte	0x00, 0xf4, 0x21, 0x00


	//----- nvinfo : EIATTR_KPARAM_INFO
	.align		4
.L_9:
        /*0018*/ 	.byte	0x04, 0x17
        /*001a*/ 	.short	(.L_11 - .L_10)
.L_10:
        /*001c*/ 	.word	0x00000000
        /*0020*/ 	.short	0x000c
        /*0022*/ 	.short	0x0040
        /*0024*/ 	.byte	0x00, 0xf4, 0x21, 0x00


	//----- nvinfo : EIATTR_KPARAM_INFO
	.align		4
.L_11:
        /*0028*/ 	.byte	0x04, 0x17
        /*002a*/ 	.short	(.L_13 - .L_12)
.L_12:
        /*002c*/ 	.word	0x00000000
        /*0030*/ 	.short	0x000b
        /*0032*/ 	.short	0x0038
        /*0034*/ 	.byte	0x00, 0xf0, 0x11, 0x00


	//----- nvinfo : EIATTR_KPARAM_INFO
	.align		4
.L_13:
        /*0038*/ 	.byte	0x04, 0x17
        /*003a*/ 	.short	(.L_15 - .L_14)
.L_14:
        /*003c*/ 	.word	0x00000000
        /*0040*/ 	.short	0x000a
        /*0042*/ 	.short	0x0034
        /*0044*/ 	.byte	0x00, 0xf0, 0x11, 0x00


	//----- nvinfo : EIATTR_KPARAM_INFO
	.align		4
.L_15:
        /*0048*/ 	.byte	0x04, 0x17
        /*004a*/ 	.short	(.L_17 - .L_16)
.L_16:
        /*004c*/ 	.word	0x00000000
        /*0050*/ 	.short	0x0009
        /*0052*/ 	.short	0x0030
        /*0054*/ 	.byte	0x00, 0xf0, 0x11, 0x00


	//----- nvinfo : EIATTR_KPARAM_INFO
	.align		4
.L_17:
        /*0058*/ 	.byte	0x04, 0x17
        /*005a*/ 	.short	(.L_19 - .L_18)
.L_18:
        /*005c*/ 	.word	0x00000000
        /*0060*/ 	.short	0x0008
        /*0062*/ 	.short	0x002c
        /*0064*/ 	.byte	0x00, 0xf0, 0x11, 0x00


	//----- nvinfo : EIATTR_KPARAM_INFO
	.align		4
.L_19:
        /*0068*/ 	.byte	0x04, 0x17
        /*006a*/ 	.short	(.L_21 - .L_20)
.L_20:
        /*006c*/ 	.word	0x00000000
        /*0070*/ 	.short	0x0007
        /*0072*/ 	.short	0x0028
        /*0074*/ 	.byte	0x00, 0xf0, 0x11, 0x00


	//----- nvinfo : EIATTR_KPARAM_INFO
	.align		4
.L_21:
        /*0078*/ 	.byte	0x04, 0x17
        /*007a*/ 	.short	(.L_23 - .L_22)
.L_22:
        /*007c*/ 	.word	0x00000000
        /*0080*/ 	.short	0x0006
        /*0082*/ 	.short	0x0024
        /*0084*/ 	.byte	0x00, 0xf0, 0x11, 0x00


	//----- nvinfo : EIATTR_KPARAM_INFO
	.align		4
.L_23:
        /*0088*/ 	.byte	0x04, 0x17
        /*008a*/ 	.short	(.L_25 - .L_24)
.L_24:
        /*008c*/ 	.word	0x00000000
        /*0090*/ 	.short	0x0005
        /*0092*/ 	.short	0x0020
        /*0094*/ 	.byte	0x00, 0xf0, 0x11, 0x00


	//----- nvinfo : EIATTR_KPARAM_INFO
	.align		4
.L_25:
        /*0098*/ 	.byte	0x04, 0x17
        /*009a*/ 	.short	(.L_27 - .L_26)
.L_26:
        /*009c*/ 	.word	0x00000000
        /*00a0*/ 	.short	0x0004
        /*00a2*/ 	.short	0x001c
        /*00a4*/ 	.byte	0x00, 0xf0, 0x11, 0x00


	//----- nvinfo : EIATTR_KPARAM_INFO
	.align		4
.L_27:
        /*00a8*/ 	.byte	0x04, 0x17
        /*00aa*/ 	.short	(.L_29 - .L_28)
.L_28:
        /*00ac*/ 	.word	0x00000000
        /*00b0*/ 	.short	0x0003
        /*00b2*/ 	.short	0x0018
        /*00b4*/ 	.byte	0x00, 0xf0, 0x11, 0x00


	//----- nvinfo : EIATTR_KPARAM_INFO
	.align		4
.L_29:
        /*00b8*/ 	.byte	0x04, 0x17
        /*00ba*/ 	.short	(.L_31 - .L_30)
.L_30:
        /*00bc*/ 	.word	0x00000000
        /*00c0*/ 	.short	0x0002
        /*00c2*/ 	.short	0x0010
        /*00c4*/ 	.byte	0x00, 0xf4, 0x21, 0x00


	//----- nvinfo : EIATTR_KPARAM_INFO
	.align		4
.L_31:
        /*00c8*/ 	.byte	0x04, 0x17
        /*00ca*/ 	.short	(.L_33 - .L_32)
.L_32:
        /*00cc*/ 	.word	0x00000000
        /*00d0*/ 	.short	0x0001
        /*00d2*/ 	.short	0x0008
        /*00d4*/ 	.byte	0x00, 0xf4, 0x21, 0x00


	//----- nvinfo : EIATTR_KPARAM_INFO
	.align		4
.L_33:
        /*00d8*/ 	.byte	0x04, 0x17
        /*00da*/ 	.short	(.L_35 - .L_34)
.L_34:
        /*00dc*/ 	.word	0x00000000
        /*00e0*/ 	.short	0x0000
        /*00e2*/ 	.short	0x0000
        /*00e4*/ 	.byte	0x00, 0xf4, 0x21, 0x00


	//----- nvinfo : EIATTR_EXPLICIT_CLUSTER
	.align		4
.L_35:
        /*00e8*/ 	.byte	0x01, 0x3e
	.zero		2


	//----- nvinfo : EIATTR_CTA_PER_CLUSTER
	.align		4
        /*00ec*/ 	.byte	0x04, 0x3d
        /*00ee*/ 	.short	(.L_37 - .L_36)
.L_36:
        /*00f0*/ 	.word	0x00000004
        /*00f4*/ 	.word	0x00000001
        /*00f8*/ 	.word	0x00000001


	//----- nvinfo : EIATTR_SPARSE_MMA_MASK
	.align		4
.L_37:
        /*00fc*/ 	.byte	0x03, 0x50
        /*00fe*/ 	.short	0x0000


	//----- nvinfo : EIATTR_MAXREG_COUNT
	.align		4
        /*0100*/ 	.byte	0x03, 0x1b
        /*0102*/ 	.short	0x00ff


	//----- nvinfo : EIATTR_NUM_BARRIERS
	.align		4
        /*0104*/ 	.byte	0x02, 0x4c
        /*0106*/ 	.byte	0x01
	.zero		1


	//----- nvinfo : EIATTR_ANNOTATIONS
	.align		4
        /*0108*/ 	.byte	0x04, 0x55
        /*010a*/ 	.short	(.L_39 - .L_38)


	//   ....[0]....
.L_38:
        /*010c*/ 	.word	0x00000001
        /*0110*/ 	.byte	0xa0, 0x05, 0x00, 0x00, 0x01, 0x00, 0x00, 0x00, 0x10, 0x06, 0x00, 0x00, 0x01, 0x00, 0x00, 0x00
        /* <DEDUP_REMOVED lines=190> */
        /*0d00*/ 	.byte	0xb0, 0xa8, 0x00, 0x00, 0x01, 0x00, 0x00, 0x00, 0x10, 0xa9, 0x00, 0x00


	//----- nvinfo : EIATTR_MERCURY_ISA_VERSION
	.align		4
.L_39:
        /*0d0c*/ 	.byte	0x03, 0x5f
        /*0d0e*/ 	.short	0x0101


	//----- nvinfo : EIATTR_EXIT_INSTR_OFFSETS
	.align		4
        /*0d10*/ 	.byte	0x04, 0x1c
        /*0d12*/ 	.short	(.L_41 - .L_40)


	//   ....[0]....
.L_40:
        /*0d14*/ 	.word	0x0000f4b0


	//   ....[1]....
        /*0d18*/ 	.word	0x0000f4d0


	//----- nvinfo : EIATTR_REQNTID
	.align		4
.L_41:
        /*0d1c*/ 	.byte	0x04, 0x10
        /*0d1e*/ 	.short	(.L_43 - .L_42)
.L_42:
        /*0d20*/ 	.word	0x00000080
        /*0d24*/ 	.word	0x00000001
        /*0d28*/ 	.word	0x00000001


	//----- nvinfo : EIATTR_CBANK_PARAM_SIZE
	.align		4
.L_43:
        /*0d2c*/ 	.byte	0x03, 0x19
        /*0d2e*/ 	.short	0x0050


	//----- nvinfo : EIATTR_PARAM_CBANK
	.align		4
        /*0d30*/ 	.byte	0x04, 0x0a
        /*0d32*/ 	.short	(.L_45 - .L_44)
	.align		4
.L_44:
        /*0d34*/ 	.word	index@(.nv.constant0.matmul_kernel)
        /*0d38*/ 	.short	0x0210
        /*0d3a*/ 	.short	0x0050


	//----- nvinfo : EIATTR_SW_WAR
	.align		4
.L_45:
        /*0d3c*/ 	.byte	0x04, 0x36
        /*0d3e*/ 	.short	(.L_47 - .L_46)
.L_46:
        /*0d40*/ 	.word	0x00000008
.L_47:


//--------------------- .nv.callgraph             --------------------------
	.section	.nv.callgraph,"",@"SHT_CUDA_CALLGRAPH"
	.align	4
	.sectionentsize	8
	.align		4
        /*0000*/ 	.word	0x00000000
	.align		4
        /*0004*/ 	.word	0xffffffff
	.align		4
        /*0008*/ 	.word	0x00000000
	.align		4
        /*000c*/ 	.word	0xfffffffe
	.align		4
        /*0010*/ 	.word	0x00000000
	.align		4
        /*0014*/ 	.word	0xfffffffd
	.align		4
        /*0018*/ 	.word	0x00000000
	.align		4
        /*001c*/ 	.word	0xfffffffc


//--------------------- .text.matmul_kernel       --------------------------
	.section	.text.matmul_kernel,"ax",@progbits
	.align	128
        .global         matmul_kernel
        .type           matmul_kernel,@function
        .size           matmul_kernel,(.L_x_4 - matmul_kernel)
        .other          matmul_kernel,@"STO_CUDA_ENTRY STV_DEFAULT"
matmul_kernel:
.text.matmul_kernel:
[----:B------:R-:W0:Y:S08]  /*0000*/  LDC R1, c[0x0][0x28] ;  /* 0x00000a00ff017b82 */ /* 0x000e300000000800 */
[----:B------:R-:W1:Y:S01]  /*0010*/  LDC.64 R48, c[0x0][0x228] ;  /* 0x00008a00ff307b82 */ /* 0x000e620000000a00 */
[----:B------:R-:W2:Y:S01]  /*0020*/  S2R R153, SR_TID.X ;  /* 0x0000000000997919 */ /* 0x000ea20000002100 */
[----:B0-----:R-:W-:Y:S01]  /*0030*/  VIADD R1, R1, 0xfffffe40 ;  /* 0xfffffe4001017836 */ /* 0x001fe20000000000 */
[----:B------:R-:W-:Y:S01]  /*0040*/  ULDC UR7, c[0x0][0x230] ;  /* 0x00008c0000077ab9 */ /* 0x000fe20000000800 */
[----:B------:R-:W-:Y:S01]  /*0050*/  UMOV UR6, 0x400 ;  /* 0x0000040000067882 */ /* 0x000fe20000000000 */
[----:B------:R-:W-:-:S03]  /*0060*/  ULDC.64 UR14, c[0x0][0x208] ;  /* 0x00008200000e7ab9 */ /* 0x000fc60000000a00 */
[----:B------:R-:W0:Y:S08]  /*0070*/  S2UR UR4, SR_CTAID.X ;  /* 0x00000000000479c3 */ /* 0x000e300000002500 */
[----:B------:R-:W3:Y:S01]  /*0080*/  S2UR UR12, SR_CgaCtaId ;  /* 0x00000000000c79c3 */ /* 0x000ee20000008800 */
[----:B-1----:R-:W-:-:S07]  /*0090*/  VIADD R0, R49, 0x7f ;  /* 0x0000007f31007836 */ /* 0x002fce0000000000 */
[----:B------:R-:W1:Y:S01]  /*00a0*/  LDC R12, c[0x0][0x230] ;  /* 0x00008c00ff0c7b82 */ /* 0x000e620000000800 */
[----:B------:R-:W-:Y:S02]  /*00b0*/  SHF.R.S32.HI R3, RZ, 0x1f, R0 ;  /* 0x0000001fff037819 */ /* 0x000fe40000011400 */
[----:B0-----:R-:W-:Y:S01]  /*00c0*/  I2FP.F32.U32 R5, UR4 ;  /* 0x0000000400057c45 */ /* 0x001fe20008201000 */
[----:B------:R-:W-:Y:S01]  /*00d0*/  ULDC UR4, c[0x0][0x150] ;  /* 0x0000540000047ab9 */ /* 0x000fe20000000800 */
[----:B------:R-:W-:Y:S02]  /*00e0*/  LEA.HI R3, R3, R0, RZ, 0x7 ;  /* 0x0000000003037211 */ /* 0x000fe400078f38ff */
[----:B--2---:R-:W-:Y:S01]  /*00f0*/  LOP3.LUT R152, R153, 0x7f, RZ, 0xc0, !PT ;  /* 0x0000007f99987812 */ /* 0x004fe200078ec0ff */
[----:B------:R-:W-:Y:S01]  /*0100*/  FMUL R5, R5, UR4 ;  /* 0x0000000405057c20 */ /* 0x000fe20008400000 */
[----:B------:R-:W-:Y:S01]  /*0110*/  SHF.R.S32.HI R3, RZ, 0x7, R3 ;  /* 0x00000007ff037819 */ /* 0x000fe20000011403 */
[----:B---3--:R-:W-:-:S02]  /*0120*/  USHF.L.U32 UR5, UR12, 0x7, URZ ;  /* 0x000000070c057899 */ /* 0x008fc4000800063f */
[----:B------:R-:W-:Y:S02]  /*0130*/  ULEA UR12, UR12, UR6, 0x18 ;  /* 0x000000060c0c7291 */ /* 0x000fe4000f8ec03f */
[----:B------:R-:W-:Y:S01]  /*0140*/  IMAD.SHL.U32 R4, R3, 0x8, RZ ;  /* 0x0000000803047824 */ /* 0x000fe200078e00ff */
[----:B------:R-:W0:Y:S01]  /*0150*/  F2I.U32.TRUNC.NTZ R5, R5 ;  /* 0x0000000500057305 */ /* 0x000e22000020f000 */
[----:B------:R-:W-:-:S03]  /*0160*/  ULOP3.LUT UR5, UR5, 0x180, URZ, 0xc0, !UPT ;  /* 0x0000018005057892 */ /* 0x000fc6000f8ec03f */
[----:B------:R-:W-:Y:S01]  /*0170*/  IABS R7, R4 ;  /* 0x0000000400077213 */ /* 0x000fe20000000000 */
[----:B-1----:R-:W-:-:S03]  /*0180*/  VIADD R12, R12, 0x3f ;  /* 0x0000003f0c0c7836 */ /* 0x002fc60000000000 */
[----:B------:R-:W1:Y:S01]  /*0190*/  I2F.RP R0, R7 ;  /* 0x0000000700007306 */ /* 0x000e620000209400 */
[----:B0-----:R-:W-:-:S07]  /*01a0*/  IABS R11, R5 ;  /* 0x00000005000b7213 */ /* 0x001fce0000000000 */
[----:B-1----:R-:W0:Y:S02]  /*01b0*/  MUFU.RCP R0, R0 ;  /* 0x0000000000007308 */ /* 0x002e240000001000 */
[----:B0-----:R-:W-:Y:S01]  /*01c0*/  VIADD R2, R0, 0xffffffe ;  /* 0x0ffffffe00027836 */ /* 0x001fe20000000000 */
[----:B------:R-:W-:-:S05]  /*01d0*/  IABS R0, R4 ;  /* 0x0000000400007213 */ /* 0x000fca0000000000 */
[----:B------:R0:W1:Y:S01]  /*01e0*/  F2I.FTZ.U32.TRUNC.NTZ R3, R2 ;  /* 0x0000000200037305 */ /* 0x000062000021f000 */
[----:B------:R-:W-:Y:S02]  /*01f0*/  IMAD.MOV R0, RZ, RZ, -R0 ;  /* 0x000000ffff007224 */ /* 0x000fe400078e0a00 */
[----:B0-----:R-:W-:Y:S02]  /*0200*/  IMAD.MOV.U32 R2, RZ, RZ, RZ ;  /* 0x000000ffff027224 */ /* 0x001fe400078e00ff */
[----:B-1----:R-:W-:-:S04]  /*0210*/  IMAD.MOV R6, RZ, RZ, -R3 ;  /* 0x000000ffff067224 */ /* 0x002fc800078e0a03 */
[----:B------:R-:W-:-:S04]  /*0220*/  IMAD R9, R6, R7, RZ ;  /* 0x0000000706097224 */ /* 0x000fc800078e02ff */
[----:B------:R-:W-:-:S06]  /*0230*/  IMAD.HI.U32 R2, R3, R9, R2 ;  /* 0x0000000903027227 */ /* 0x000fcc00078e0002 */
[----:B------:R-:W-:-:S04]  /*0240*/  IMAD.HI.U32 R2, R2, R11, RZ ;  /* 0x0000000b02027227 */ /* 0x000fc800078e00ff */
[----:B------:R-:W-:-:S05]  /*0250*/  IMAD R0, R2, R0, R11 ;  /* 0x0000000002007224 */ /* 0x000fca00078e020b */
[----:B------:R-:W-:-:S13]  /*0260*/  ISETP.GT.U32.AND P1, PT, R7, R0, PT ;  /* 0x000000000700720c */ /* 0x000fda0003f24070 */
[----:B------:R-:W-:Y:S02]  /*0270*/  @!P1 IMAD.IADD R0, R0, 0x1, -R7 ;  /* 0x0000000100009824 */ /* 0x000fe400078e0a07 */
[----:B------:R-:W-:Y:S01]  /*0280*/  @!P1 VIADD R2, R2, 0x1 ;  /* 0x0000000102029836 */ /* 0x000fe20000000000 */
[----:B------:R-:W-:Y:S02]  /*0290*/  ISETP.NE.AND P1, PT, R4, RZ, PT ;  /* 0x000000ff0400720c */ /* 0x000fe40003f25270 */
[----:B------:R-:W-:Y:S02]  /*02a0*/  ISETP.GE.U32.AND P0, PT, R0, R7, PT ;  /* 0x000000070000720c */ /* 0x000fe40003f06070 */
[----:B------:R-:W-:-:S04]  /*02b0*/  LOP3.LUT R0, R5, R4, RZ, 0x3c, !PT ;  /* 0x0000000405007212 */ /* 0x000fc800078e3cff */
[----:B------:R-:W-:Y:S01]  /*02c0*/  ISETP.GE.AND P2, PT, R0, RZ, PT ;  /* 0x000000ff0000720c */ /* 0x000fe20003f46270 */
[----:B------:R-:W-:-:S05]  /*02d0*/  VIADD R0, R48, 0x1ff ;  /* 0x000001ff30007836 */ /* 0x000fca0000000000 */
[----:B------:R-:W-:Y:S01]  /*02e0*/  SHF.R.S32.HI R3, RZ, 0x1f, R0 ;  /* 0x0000001fff037819 */ /* 0x000fe20000011400 */
[----:B------:R-:W-:-:S03]  /*02f0*/  @P0 VIADD R2, R2, 0x1 ;  /* 0x0000000102020836 */ /* 0x000fc60000000000 */
[----:B------:R-:W-:-:S03]  /*0300*/  LEA.HI R3, R3, R0, RZ, 0x9 ;  /* 0x0000000003037211 */ /* 0x000fc600078f48ff */
[----:B------:R-:W-:Y:S01]  /*0310*/  @!P2 IMAD.MOV R2, RZ, RZ, -R2 ;  /* 0x000000ffff02a224 */ /* 0x000fe200078e0a02 */
[----:B------:R-:W-:-:S05]  /*0320*/  @!P1 LOP3.LUT R2, RZ, R4, RZ, 0x33, !PT ;  /* 0x00000004ff029212 */ /* 0x000fca00078e33ff */
[----:B------:R-:W-:Y:S02]  /*0330*/  IMAD.SHL.U32 R6, R2, 0x8, RZ ;  /* 0x0000000802067824 */ /* 0x000fe400078e00ff */
[----:B------:R-:W-:-:S03]  /*0340*/  IMAD.MOV R2, RZ, RZ, -R2 ;  /* 0x000000ffff027224 */ /* 0x000fc600078e0a02 */
[----:B------:R-:W-:Y:S01]  /*0350*/  LEA.HI.SX32 R3, R3, -R6, 0x17 ;  /* 0x8000000603037211 */ /* 0x000fe200078fbaff */
[----:B------:R-:W-:-:S03]  /*0360*/  IMAD R4, R4, R2, R5 ;  /* 0x0000000204047224 */ /* 0x000fc600078e0205 */
[----:B------:R-:W-:Y:S02]  /*0370*/  VIMNMX R11, R3, 0x8, PT ;  /* 0x00000008030b7848 */ /* 0x000fe40003fe0100 */
[----:B------:R-:W-:Y:S02]  /*0380*/  IABS R9, R4 ;  /* 0x0000000400097213 */ /* 0x000fe40000000000 */
[----:B------:R-:W-:-:S04]  /*0390*/  IABS R7, R11 ;  /* 0x0000000b00077213 */ /* 0x000fc80000000000 */
[----:B------:R-:W0:Y:S08]  /*03a0*/  I2F.RP R0, R7 ;  /* 0x0000000700007306 */ /* 0x000e300000209400 */
[----:B0-----:R-:W0:Y:S02]  /*03b0*/  MUFU.RCP R0, R0 ;  /* 0x0000000000007308 */ /* 0x001e240000001000 */
[----:B0-----:R-:W-:-:S06]  /*03c0*/  VIADD R3, R0, 0xffffffe ;  /* 0x0ffffffe00037836 */ /* 0x001fcc0000000000 */
[----:B------:R-:W0:Y:S02]  /*03d0*/  F2I.FTZ.U32.TRUNC.NTZ R3, R3 ;  /* 0x0000000300037305 */ /* 0x000e24000021f000 */
[----:B0-----:R-:W-:-:S04]  /*03e0*/  IMAD.MOV R8, RZ, RZ, -R3 ;  /* 0x000000ffff087224 */ /* 0x001fc800078e0a03 */
[----:B------:R-:W-:Y:S01]  /*03f0*/  IMAD.MOV.U32 R2, RZ, RZ, R8 ;  /* 0x000000ffff027224 */ /* 0x000fe200078e0008 */
[----:B------:R-:W-:-:S03]  /*0400*/  IABS R8, R11 ;  /* 0x0000000b00087213 */ /* 0x000fc60000000000 */
[----:B------:R-:W-:Y:S02]  /*0410*/  IMAD R5, R2, R7, RZ ;  /* 0x0000000702057224 */ /* 0x000fe400078e02ff */
[----:B------:R-:W-:Y:S02]  /*0420*/  IMAD.MOV.U32 R2, RZ, RZ, RZ ;  /* 0x000000ffff027224 */ /* 0x000fe400078e00ff */
[----:B------:R-:W-:Y:S02]  /*0430*/  IMAD.MOV R0, RZ, RZ, -R8 ;  /* 0x000000ffff007224 */ /* 0x000fe400078e0a08 */
        /* <DEDUP_REMOVED lines=9> */
[----:B------:R-:W-:-:S07]  /*04d0*/  ISETP.GE.AND P2, PT, R0, RZ, PT ;  /* 0x000000ff0000720c */ /* 0x000fce0003f46270 */
[----:B------:R-:W-:Y:S01]  /*04e0*/  @P0 VIADD R2, R2, 0x1 ;  /* 0x0000000102020836 */ /* 0x000fe20000000000 */
[----:B------:R-:W-:-:S05]  /*04f0*/  ISETP.GT.AND P0, PT, R12, 0x3f, PT ;  /* 0x0000003f0c00780c */ /* 0x000fca0003f04270 */
[----:B------:R-:W-:Y:S01]  /*0500*/  @!P2 IMAD.MOV R2, RZ, RZ, -R2 ;  /* 0x000000ffff02a224 */ /* 0x000fe200078e0a02 */
[----:B------:R-:W-:-:S05]  /*0510*/  @!P1 LOP3.LUT R2, RZ, R11, RZ, 0x33, !PT ;  /* 0x0000000bff029212 */ /* 0x000fca00078e33ff */
[----:B------:R-:W-:Y:S02]  /*0520*/  IMAD.MOV R0, RZ, RZ, -R2 ;  /* 0x000000ffff007224 */ /* 0x000fe400078e0a02 */
[----:B------:R-:W-:Y:S02]  /*0530*/  IMAD.SHL.U32 R2, R2, 0x80, RZ ;  /* 0x0000008002027824 */ /* 0x000fe400078e00ff */
[----:B------:R-:W-:Y:S02]  /*0540*/  IMAD R0, R11, R0, R4 ;  /* 0x000000000b007224 */ /* 0x000fe400078e0204 */
[----:B------:R-:W-:Y:S02]  /*0550*/  IMAD.U32 R4, RZ, RZ, UR7 ;  /* 0x00000007ff047e24 */ /* 0x000fe4000f8e00ff */
[----:B------:R-:W-:-:S05]  /*0560*/  IMAD.IADD R0, R6, 0x1, R0 ;  /* 0x0000000106007824 */ /* 0x000fca00078e0200 */
[----:B------:R-:W-:-:S13]  /*0570*/  R2UR UR4, R0 ;  /* 0x00000000000472ca */ /* 0x000fda00000e0000 */
[----:B------:R-:W-:-:S06]  /*0580*/  ULEA UR4, UR4, UR5, 0x9 ;  /* 0x0000000504047291 */ /* 0x000fcc000f8e483f */
[----:B------:R-:W-:-:S05]  /*0590*/  VIADD R17, R152, UR4 ;  /* 0x0000000498117c36 */ /* 0x000fca0008000000 */
[----:B------:R0:W-:Y:S01]  /*05a0*/  STL [R1+0x170], R17 ;  /* 0x0001701101007387 */ /* 0x0001e20000100800 */
[----:B------:R-:W-:Y:S05]  /*05b0*/  @P0 BRA `(.L_x_0) ;  /* 0x00000004000c0947 */ /* 0x000fea0003800000 */
[----:B------:R-:W-:Y:S01]  /*05c0*/  IMAD.SHL.U32 R0, R153, 0x8, RZ ;  /* 0x0000000899007824 */ /* 0x000fe200078e00ff */
[----:B------:R-:W-:Y:S02]  /*05d0*/  CS2R R88, SRZ ;  /* 0x0000000000587805 */ /* 0x000fe4000001ff00 */
[----:B------:R-:W-:Y:S02]  /*05e0*/  CS2R R90, SRZ ;  /* 0x00000000005a7805 */ /* 0x000fe4000001ff00 */
[----:B------:R-:W-:Y:S02]  /*05f0*/  CS2R R92, SRZ ;  /* 0x00000000005c7805 */ /* 0x000fe4000001ff00 */
[----:B------:R-:W-:Y:S01]  /*0600*/  CS2R R94, SRZ ;  /* 0x00000000005e7805 */ /* 0x000fe2000001ff00 */
[----:B------:R1:W-:Y:S01]  /*0610*/  STL [R1+0x174], R0 ;  /* 0x0001740001007387 */ /* 0x0003e20000100800 */
[----:B------:R-:W-:Y:S02]  /*0620*/  CS2R R96, SRZ ;  /* 0x0000000000607805 */ /* 0x000fe4000001ff00 */
[----:B------:R-:W-:-:S02]  /*0630*/  CS2R R98, SRZ ;  /* 0x0000000000627805 */ /* 0x000fc4000001ff00 */
[----:B------:R-:W-:Y:S02]  /*0640*/  CS2R R100, SRZ ;  /* 0x0000000000647805 */ /* 0x000fe4000001ff00 */
[----:B------:R-:W-:Y:S02]  /*0650*/  CS2R R102, SRZ ;  /* 0x0000000000667805 */ /* 0x000fe4000001ff00 */
[----:B------:R-:W-:Y:S02]  /*0660*/  CS2R R104, SRZ ;  /* 0x0000000000687805 */ /* 0x000fe4000001ff00 */
[----:B------:R-:W-:Y:S02]  /*0670*/  CS2R R106, SRZ ;  /* 0x00000000006a7805 */ /* 0x000fe4000001ff00 */
        /* <DEDUP_REMOVED lines=53> */
[----:B------:R-:W-:Y:S01]  /*09d0*/  CS2R R86, SRZ ;  /* 0x0000000000567805 */ /* 0x000fe2000001ff00 */
[----:B-1----:R-:W-:Y:S06]  /*09e0*/  BRA `(.L_x_1) ;  /* 0x0000009c00b07947 */ /* 0x002fec0003800000 */
.L_x_0:
[----:B------:R-:W-:Y:S01]  /*09f0*/  IABS R11, R48 ;  /* 0x00000030000b7213 */ /* 0x000fe20000000000 */
[----:B------:R-:W-:Y:S01]  /*0a00*/  ULDC UR4, c[0x0][0x234] ;  /* 0x00008d0000047ab9 */ /* 0x000fe20000000800 */
[----:B------:R-:W-:Y:S01]  /*0a10*/  IABS R3, R49 ;  /* 0x0000003100037213 */ /* 0x000fe20000000000 */
[----:B------:R-:W-:Y:S01]  /*0a20*/  ULDC.64 UR8, c[0x0][0x218] ;  /* 0x0000860000087ab9 */ /* 0x000fe20000000a00 */
[----:B------:R-:W1:Y:S01]  /*0a30*/  I2F.RP R0, R11 ;  /* 0x0000000b00007306 */ /* 0x000e620000209400 */
[----:B------:R-:W-:Y:S01]  /*0a40*/  ISETP.GE.AND P1, PT, R17, RZ, PT ;  /* 0x000000ff1100720c */ /* 0x000fe20003f26270 */
[----:B------:R-:W-:Y:S01]  /*0a50*/  ULDC.64 UR6, c[0x0][0x210] ;  /* 0x0000840000067ab9 */ /* 0x000fe20000000a00 */
[----:B------:R-:W-:Y:S01]  /*0a60*/  LEA.HI R64, R153, R2, RZ, 0x1a ;  /* 0x0000000299407211 */ /* 0x000fe200078fd0ff */
[----:B------:R-:W-:Y:S01]  /*0a70*/  USHF.R.U32.HI UR13, URZ, 0x4, UR12 ;  /* 0x000000043f0d7899 */ /* 0x000fe2000801160c */
[----:B------:R-:W-:Y:S01]  /*0a80*/  CS2R R92, SRZ ;  /* 0x00000000005c7805 */ /* 0x000fe2000001ff00 */
[----:B------:R-:W-:Y:S01]  /*0a90*/  UMOV UR5, URZ ;  /* 0x0000003f00057c82 */ /* 0x000fe20008000000 */
[----:B------:R-:W-:Y:S01]  /*0aa0*/  CS2R R94, SRZ ;  /* 0x00000000005e7805 */ /* 0x000fe2000001ff00 */
[----:B------:R-:W2:Y:S01]  /*0ab0*/  I2F.RP R5, R3 ;  /* 0x0000000300057306 */ /* 0x000ea20000209400 */
[C---:B------:R-:W-:Y:S01]  /*0ac0*/  VIADD R77, R64.reuse, 0x7e ;  /* 0x0000007e404d7836 */ /* 0x040fe20000000000 */
[----:B------:R-:W-:Y:S01]  /*0ad0*/  USGXT.U32 UR13, UR13, 0xe ;  /* 0x0000000e0d0d789a */ /* 0x000fe20008000000 */
[C---:B------:R-:W-:Y:S01]  /*0ae0*/  VIADD R79, R64.reuse, 0x6e ;  /* 0x0000006e404f7836 */ /* 0x040fe20000000000 */
[----:B------:R-:W-:Y:S01]  /*0af0*/  CS2R R96, SRZ ;  /* 0x0000000000607805 */ /* 0x000fe2000001ff00 */
[C---:B------:R-:W-:Y:S01]  /*0b00*/  VIADD R81, R64.reuse, 0x5e ;  /* 0x0000005e40517836 */ /* 0x040fe20000000000 */
[----:B------:R-:W-:Y:S01]  /*0b10*/  CS2R R98, SRZ ;  /* 0x0000000000627805 */ /* 0x000fe2000001ff00 */
[C---:B------:R-:W-:Y:S01]  /*0b20*/  VIADD R83, R64.reuse, 0x4e ;  /* 0x0000004e40537836 */ /* 0x040fe20000000000 */
[----:B-1----:R-:W1:Y:S01]  /*0b30*/  MUFU.RCP R0, R0 ;  /* 0x0000000000007308 */ /* 0x002e620000001000 */
[C---:B------:R-:W-:Y:S01]  /*0b40*/  VIADD R85, R64.reuse, 0x3e ;  /* 0x0000003e40557836 */ /* 0x040fe20000000000 */
[----:B------:R-:W-:Y:S01]  /*0b50*/  CS2R R100, SRZ ;  /* 0x0000000000647805 */ /* 0x000fe2000001ff00 */
[C---:B------:R-:W-:Y:S01]  /*0b60*/  VIADD R86, R64.reuse, 0x2e ;  /* 0x0000002e40567836 */ /* 0x040fe20000000000 */
[----:B------:R-:W-:Y:S01]  /*0b70*/  CS2R R102, SRZ ;  /* 0x0000000000667805 */ /* 0x000fe2000001ff00 */
[C---:B------:R-:W-:Y:S01]  /*0b80*/  VIADD R87, R64.reuse, 0x1e ;  /* 0x0000001e40577836 */ /* 0x040fe20000000000 */
[----:B------:R-:W-:Y:S01]  /*0b90*/  CS2R R104, SRZ ;  /* 0x0000000000687805 */ /* 0x000fe2000001ff00 */
[----:B------:R-:W-:Y:S01]  /*0ba0*/  VIADD R64, R64, 0xe ;  /* 0x0000000e40407836 */ /* 0x000fe20000000000 */
[----:B--2---:R-:W2:Y:S01]  /*0bb0*/  MUFU.RCP R5, R5 ;  /* 0x0000000500057308 */ /* 0x004ea20000001000 */
[----:B------:R-:W-:-:S02]  /*0bc0*/  CS2R R106, SRZ ;  /* 0x00000000006a7805 */ /* 0x000fc4000001ff00 */
[----:B------:R-:W-:Y:S02]  /*0bd0*/  IABS R71, R87 ;  /* 0x0000005700477213 */ /* 0x000fe40000000000 */
[----:B------:R-:W-:Y:S02]  /*0be0*/  CS2R R108, SRZ ;  /* 0x00000000006c7805 */ /* 0x000fe4000001ff00 */
[----:B------:R-:W-:Y:S02]  /*0bf0*/  IABS R73, R64 ;  /* 0x0000004000497213 */ /* 0x000fe40000000000 */
[----:B------:R-:W-:Y:S02]  /*0c00*/  CS2R R110, SRZ ;  /* 0x00000000006e7805 */ /* 0x000fe4000001ff00 */
[----:B------:R-:W-:Y:S02]  /*0c10*/  CS2R R112, SRZ ;  /* 0x0000000000707805 */ /* 0x000fe4000001ff00 */
[----:B------:R-:W-:-:S02]  /*0c20*/  CS2R R114, SRZ ;  /* 0x0000000000727805 */ /* 0x000fc4000001ff00 */
[----:B------:R-:W-:Y:S01]  /*0c30*/  CS2R R116, SRZ ;  /* 0x0000000000747805 */ /* 0x000fe2000001ff00 */
[----:B-1----:R-:W-:Y:S01]  /*0c40*/  VIADD R6, R0, 0xffffffe ;  /* 0x0ffffffe00067836 */ /* 0x002fe20000000000 */
[----:B------:R-:W-:Y:S02]  /*0c50*/  IABS R0, R17 ;  /* 0x0000001100007213 */ /* 0x000fe40000000000 */
[----:B------:R-:W-:Y:S02]  /*0c60*/  CS2R R118, SRZ ;  /* 0x0000000000767805 */ /* 0x000fe4000001ff00 */
[----:B------:R-:W-:Y:S01]  /*0c70*/  CS2R R120, SRZ ;  /* 0x0000000000787805 */ /* 0x000fe2000001ff00 */
[----:B------:R1:W3:Y:S01]  /*0c80*/  F2I.FTZ.U32.TRUNC.NTZ R7, R6 ;  /* 0x0000000600077305 */ /* 0x0002e2000021f000 */
[----:B------:R-:W-:Y:S02]  /*0c90*/  CS2R R122, SRZ ;  /* 0x00000000007a7805 */ /* 0x000fe4000001ff00 */
[----:B------:R-:W-:-:S02]  /*0ca0*/  CS2R R124, SRZ ;  /* 0x00000000007c7805 */ /* 0x000fc4000001ff00 */
[----:B------:R-:W-:Y:S01]  /*0cb0*/  CS2R R126, SRZ ;  /* 0x00000000007e7805 */ /* 0x000fe2000001ff00 */
[----:B--2---:R-:W-:Y:S01]  /*0cc0*/  VIADD R8, R5, 0xffffffe ;  /* 0x0ffffffe05087836 */ /* 0x004fe20000000000 */
[----:B------:R-:W-:Y:S02]  /*0cd0*/  CS2R R128, SRZ ;  /* 0x0000000000807805 */ /* 0x000fe4000001ff00 */
[----:B------:R-:W-:Y:S02]  /*0ce0*/  CS2R R130, SRZ ;  /* 0x0000000000827805 */ /* 0x000fe4000001ff00 */
[----:B------:R-:W-:Y:S01]  /*0cf0*/  CS2R R132, SRZ ;  /* 0x0000000000847805 */ /* 0x000fe2000001ff00 */
[----:B------:R2:W4:Y:S01]  /*0d00*/  F2I.FTZ.U32.TRUNC.NTZ R9, R8 ;  /* 0x0000000800097305 */ /* 0x000522000021f000 */
[----:B-1----:R-:W-:Y:S01]  /*0d10*/  IMAD.MOV.U32 R6, RZ, RZ, RZ ;  /* 0x000000ffff067224 */ /* 0x002fe200078e00ff */
[----:B------:R-:W-:Y:S02]  /*0d20*/  CS2R R134, SRZ ;  /* 0x0000000000867805 */ /* 0x000fe4000001ff00 */
[----:B------:R-:W-:-:S02]  /*0d30*/  CS2R R136, SRZ ;  /* 0x0000000000887805 */ /* 0x000fc4000001ff00 */
[----:B------:R-:W-:Y:S02]  /*0d40*/  CS2R R138, SRZ ;  /* 0x00000000008a7805 */ /* 0x000fe4000001ff00 */
[----:B------:R-:W-:Y:S02]  /*0d50*/  CS2R R140, SRZ ;  /* 0x00000000008c7805 */ /* 0x000fe4000001ff00 */
[----:B------:R-:W-:Y:S01]  /*0d60*/  CS2R R142, SRZ ;  /* 0x00000000008e7805 */ /* 0x000fe2000001ff00 */
[----:B---3--:R-:W-:Y:S01]  /*0d70*/  IMAD.MOV R10, RZ, RZ, -R7 ;  /* 0x000000ffff0a7224 */ /* 0x008fe200078e0a07 */
[----:B------:R-:W-:Y:S01]  /*0d80*/  CS2R R144, SRZ ;  /* 0x0000000000907805 */ /* 0x000fe2000001ff00 */
[----:B--2---:R-:W-:Y:S01]  /*0d90*/  IMAD.MOV.U32 R8, RZ, RZ, RZ ;  /* 0x000000ffff087224 */ /* 0x004fe200078e00ff */
[----:B------:R-:W-:Y:S01]  /*0da0*/  CS2R R146, SRZ ;  /* 0x0000000000927805 */ /* 0x000fe2000001ff00 */
[----:B------:R-:W-:Y:S01]  /*0db0*/  IMAD R13, R10, R11, RZ ;  /* 0x0000000b0a0d7224 */ /* 0x000fe200078e02ff */
[----:B------:R-:W-:-:S02]  /*0dc0*/  CS2R R148, SRZ ;  /* 0x0000000000947805 */ /* 0x000fc4000001ff00 */
[----:B------:R-:W-:Y:S01]  /*0dd0*/  CS2R R150, SRZ ;  /* 0x0000000000967805 */ /* 0x000fe2000001ff00 */
[----:B------:R-:W-:Y:S01]  /*0de0*/  UMOV UR10, 0xfffffffe ;  /* 0xfffffffe000a7882 */ /* 0x000fe20000000000 */
[----:B------:R-:W-:Y:S01]  /*0df0*/  IMAD.HI.U32 R7, R7, R13, R6 ;  /* 0x0000000d07077227 */ /* 0x000fe200078e0006 */
[----:B------:R-:W-:Y:S01]  /*0e00*/  SHF.R.U32.HI R6, RZ, 0x6, R153 ;  /* 0x00000006ff067819 */ /* 0x000fe20000011699 */
[----:B------:R-:W-:Y:S01]  /*0e10*/  UMOV UR11, 0x7fffffdf ;  /* 0x7fffffdf000b7882 */ /* 0x000fe20000000000 */
[----:B------:R-:W-:Y:S02]  /*0e20*/  ULDC UR16, c[0x0][0x238] ;  /* 0x00008e0000107ab9 */ /* 0x000fe40000000800 */
[----:B------:R-:W-:Y:S01]  /*0e30*/  SGXT.U32 R5, R6, 0x1 ;  /* 0x000000010605781a */ /* 0x000fe20000000000 */
[----:B------:R-:W-:-:S03]  /*0e40*/  IMAD.HI.U32 R7, R7, R0, RZ ;  /* 0x0000000007077227 */ /* 0x000fc600078e00ff */
[----:B------:R-:W-:Y:S01]  /*0e50*/  LOP3.LUT R5, R2, R5, RZ, 0xfc, !PT ;  /* 0x0000000502057212 */ /* 0x000fe200078efcff */
[----:B------:R-:W-:Y:S02]  /*0e60*/  IMAD.MOV R7, RZ, RZ, -R7 ;  /* 0x000000ffff077224 */ /* 0x000fe400078e0a07 */
[--C-:B----4-:R-:W-:Y:S01]  /*0e70*/  IMAD.MOV R6, RZ, RZ, -R9.reuse ;  /* 0x000000ffff067224 */ /* 0x110fe200078e0a09 */
[----:B------:R-:W-:Y:S01]  /*0e80*/  LOP3.LUT R14, R5, 0x7c, RZ, 0xfc, !PT ;  /* 0x0000007c050e7812 */ /* 0x000fe200078efcff */
[----:B------:R-:W-:Y:S01]  /*0e90*/  IMAD R0, R11, R7, R0 ;  /* 0x000000070b007224 */ /* 0x000fe200078e0200 */
[----:B------:R-:W-:Y:S01]  /*0ea0*/  LOP3.LUT R15, R5, 0x7a, RZ, 0xfc, !PT ;  /* 0x0000007a050f7812 */ /* 0x000fe200078efcff */
[----:B------:R-:W-:Y:S01]  /*0eb0*/  IMAD R7, R6, R3, RZ ;  /* 0x0000000306077224 */ /* 0x000fe200078e02ff */
[----:B------:R-:W-:Y:S02]  /*0ec0*/  IABS R10, R14 ;  /* 0x0000000e000a7213 */ /* 0x000fe40000000000 */
[----:B------:R-:W-:Y:S01]  /*0ed0*/  IABS R13, R15 ;  /* 0x0000000f000d7213 */ /* 0x000fe20000000000 */
[----:B------:R-:W-:Y:S01]  /*0ee0*/  IMAD.HI.U32 R6, R9, R7, R8 ;  /* 0x0000000709067227 */ /* 0x000fe200078e0008 */
[----:B------:R-:W-:-:S02]  /*0ef0*/  ISETP.GT.U32.AND P0, PT, R11, R0, PT ;  /* 0x000000000b00720c */ /* 0x000fc40003f04070 */
[C---:B------:R-:W-:Y:S01]  /*0f00*/  LOP3.LUT R16, R5.reuse, 0x78, RZ, 0xfc, !PT ;  /* 0x0000007805107812 */ /* 0x040fe200078efcff */
[----:B------:R-:W-:Y:S01]  /*0f10*/  IMAD.MOV.U32 R9, RZ, RZ, R10 ;  /* 0x000000ffff097224 */ /* 0x000fe200078e000a */
[----:B------:R-:W-:Y:S01]  /*0f20*/  ISETP.GE.AND P5, PT, R14, RZ, PT ;  /* 0x000000ff0e00720c */ /* 0x000fe20003fa6270 */
[----:B------:R-:W-:Y:S01]  /*0f30*/  IMAD.HI.U32 R8, R6, R13, RZ ;  /* 0x0000000d06087227 */ /* 0x000fe200078e00ff */
[----:B------:R-:W-:Y:S02]  /*0f40*/  IABS R14, R16 ;  /* 0x00000010000e7213 */ /* 0x000fe40000000000 */
[----:B------:R-:W-:Y:S01]  /*0f50*/  ISETP.GE.AND P2, PT, R16, RZ, PT ;  /* 0x000000ff1000720c */ /* 0x000fe20003f46270 */
[----:B------:R-:W-:Y:S01]  /*0f60*/  IMAD.HI.U32 R7, R6, R9, RZ ;  /* 0x0000000906077227 */ /* 0x000fe200078e00ff */
[C---:B------:R-:W-:Y:S02]  /*0f70*/  LOP3.LUT R16, R5.reuse, 0x76, RZ, 0xfc, !PT ;  /* 0x0000007605107812 */ /* 0x040fe400078efcff */
[----:B------:R-:W-:Y:S01]  /*0f80*/  LOP3.LUT R20, R5, 0x74, RZ, 0xfc, !PT ;  /* 0x0000007405147812 */ /* 0x000fe200078efcff */
[----:B------:R-:W-:Y:S01]  /*0f90*/  IMAD.MOV R10, RZ, RZ, -R7 ;  /* 0x000000ffff0a7224 */ /* 0x000fe200078e0a07 */
[----:B------:R-:W-:Y:S01]  /*0fa0*/  ISETP.GE.AND P3, PT, R15, RZ, PT ;  /* 0x000000ff0f00720c */ /* 0x000fe20003f66270 */
[----:B------:R-:W-:Y:S01]  /*0fb0*/  IMAD.MOV R8, RZ, RZ, -R8 ;  /* 0x000000ffff087224 */ /* 0x000fe200078e0a08 */
[----:B------:R-:W-:Y:S01]  /*0fc0*/  IABS R15, R20 ;  /* 0x00000014000f7213 */ /* 0x000fe20000000000 */
[----:B------:R-:W-:Y:S01]  /*0fd0*/  IMAD R7, R3, R10, R9 ;  /* 0x0000000a03077224 */ /* 0x000fe200078e0209 */
[----:B------:R-:W-:Y:S01]  /*0fe0*/  LOP3.LUT R21, R5, 0x72, RZ, 0xfc, !PT ;  /* 0x0000007205157812 */ /* 0x000fe200078efcff */
[C---:B------:R-:W-:Y:S01]  /*0ff0*/  IMAD R8, R3.reuse, R8, R13 ;  /* 0x0000000803087224 */ /* 0x040fe200078e020d */
[----:B------:R-:W-:Y:S01]  /*1000*/  IABS R13, R16 ;  /* 0x00000010000d7213 */ /* 0x000fe20000000000 */
[----:B------:R-:W-:Y:S01]  /*1010*/  @!P0 IMAD.IADD R0, R0, 0x1, -R11 ;  /* 0x0000000100008824 */ /* 0x000fe200078e0a0b */
[C---:B------:R-:W-:Y:S01]  /*1020*/  ISETP.GT.U32.AND P0, PT, R3.reuse, R7, PT ;  /* 0x000000070300720c */ /* 0x040fe20003f04070 */
[----:B------:R-:W-:Y:S01]  /*1030*/  IMAD.HI.U32 R9, R6, R14, RZ ;  /* 0x0000000e06097227 */ /* 0x000fe200078e00ff */
[----:B------:R-:W-:-:S02]  /*1040*/  ISETP.GT.U32.AND P6, PT, R3, R8, PT ;  /* 0x000000080300720c */ /* 0x000fc40003fc4070 */
[----:B------:R-:W-:Y:S01]  /*1050*/  ISETP.GT.U32.AND P4, PT, R11, R0, PT ;  /* 0x000000000b00720c */ /* 0x000fe20003f84070 */
[----:B------:R-:W-:Y:S01]  /*1060*/  IMAD.HI.U32 R10, R6, R13, RZ ;  /* 0x0000000d060a7227 */ /* 0x000fe200078e00ff */
[C---:B------:R-:W-:Y:S02]  /*1070*/  LOP3.LUT R22, R5.reuse, 0x70, RZ, 0xfc, !PT ;  /* 0x0000007005167812 */ /* 0x040fe400078efcff */
[C---:B------:R-:W-:Y:S01]  /*1080*/  LOP3.LUT R23, R5.reuse, 0x6c, RZ, 0xfc, !PT ;  /* 0x0000006c05177812 */ /* 0x040fe200078efcff */
[----:B------:R-:W-:Y:S01]  /*1090*/  IMAD.MOV R9, RZ, RZ, -R9 ;  /* 0x000000ffff097224 */ /* 0x000fe200078e0a09 */
[----:B------:R-:W-:Y:S01]  /*10a0*/  LOP3.LUT R24, R5, 0x6a, RZ, 0xfc, !PT ;  /* 0x0000006a05187812 */ /* 0x000fe200078efcff */
[----:B------:R-:W-:Y:S01]  /*10b0*/  IMAD.MOV R10, RZ, RZ, -R10 ;  /* 0x000000ffff0a7224 */ /* 0x000fe200078e0a0a */
[----:B0-----:R-:W-:Y:S01]  /*10c0*/  IABS R17, R22 ;  /* 0x0000001600117213 */ /* 0x001fe20000000000 */
[C---:B------:R-:W-:Y:S01]  /*10d0*/  IMAD R9, R3.reuse, R9, R14 ;  /* 0x0000000903097224 */ /* 0x040fe200078e020e */
[----:B------:R-:W-:Y:S01]  /*10e0*/  IABS R18, R23 ;  /* 0x0000001700127213 */ /* 0x000fe20000000000 */
[----:B------:R-:W-:Y:S01]  /*10f0*/  IMAD R10, R3, R10, R13 ;  /* 0x0000000a030a7224 */ /* 0x000fe200078e020d */
[----:B------:R-:W-:Y:S01]  /*1100*/  IABS R19, R24 ;  /* 0x0000001800137213 */ /* 0x000fe20000000000 */
[--C-:B------:R-:W-:Y:S01]  /*1110*/  @!P0 IMAD.IADD R7, R7, 0x1, -R3.reuse ;  /* 0x0000000107078824 */ /* 0x100fe200078e0a03 */
[C---:B------:R-:W-:Y:S01]  /*1120*/  ISETP.GT.U32.AND P0, PT, R3.reuse, R9, PT ;  /* 0x000000090300720c */ /* 0x040fe20003f04070 */
[----:B------:R-:W-:Y:S01]  /*1130*/  @!P6 IMAD.IADD R8, R8, 0x1, -R3 ;  /* 0x000000010808e824 */ /* 0x000fe200078e0a03 */
[----:B------:R-:W-:Y:S01]  /*1140*/  ISETP.GT.U32.AND P6, PT, R3, R10, PT ;  /* 0x0000000a0300720c */ /* 0x000fe20003fc4070 */
[----:B------:R-:W-:Y:S01]  /*1150*/  @!P4 IMAD.IADD R0, R0, 0x1, -R11 ;  /* 0x000000010000c824 */ /* 0x000fe200078e0a0b */
[----:B------:R-:W-:Y:S01]  /*1160*/  ISETP.NE.AND P4, PT, R48, RZ, PT ;  /* 0x000000ff3000720c */ /* 0x000fe20003f85270 */
[----:B------:R-:W-:Y:S01]  /*1170*/  IMAD.HI.U32 R11, R6, R15, RZ ;  /* 0x0000000f060b7227 */ /* 0x000fe200078e00ff */
[----:B------:R-:W-:-:S02]  /*1180*/  LOP3.LUT R25, R5, 0x68, RZ, 0xfc, !PT ;  /* 0x0000006805197812 */ /* 0x000fc400078efcff */
[C---:B------:R-:W-:Y:S01]  /*1190*/  LOP3.LUT R26, R5.reuse, 0x66, RZ, 0xfc, !PT ;  /* 0x00000066051a7812 */ /* 0x040fe200078efcff */
[----:B------:R-:W-:Y:S01]  /*11a0*/  IMAD.MOV R14, RZ, RZ, -R11 ;  /* 0x000000ffff0e7224 */ /* 0x000fe200078e0a0b */
[----:B------:R-:W-:Y:S01]  /*11b0*/  LOP3.LUT R27, R5, 0x62, RZ, 0xfc, !PT ;  /* 0x00000062051b7812 */ /* 0x000fe200078efcff */
[----:B------:R-:W-:Y:S01]  /*11c0*/  @!P1 IMAD.MOV R0, RZ, RZ, -R0 ;  /* 0x000000ffff009224 */ /* 0x000fe200078e0a00 */
[C---:B------:R-:W-:Y:S01]  /*11d0*/  ISETP.GT.U32.AND P1, PT, R3.reuse, R7, PT ;  /* 0x000000070300720c */ /* 0x040fe20003f24070 */
[----:B------:R-:W-:Y:S01]  /*11e0*/  IMAD R11, R3, R14, R15 ;  /* 0x0000000e030b7224 */ /* 0x000fe200078e020f */
[----:B------:R-:W-:Y:S01]  /*11f0*/  IABS R14, R21 ;  /* 0x00000015000e7213 */ /* 0x000fe20000000000 */
[--C-:B------:R-:W-:Y:S01]  /*1200*/  @!P0 IMAD.IADD R9, R9, 0x1, -R3.reuse ;  /* 0x0000000109098824 */ /* 0x100fe200078e0a03 */
[----:B------:R-:W-:Y:S01]  /*1210*/  ISETP.GT.U32.AND P0, PT, R3, R8, PT ;  /* 0x000000080300720c */ /* 0x000fe20003f04070 */
[----:B------:R-:W-:Y:S01]  /*1220*/  @!P6 IMAD.IADD R10, R10, 0x1, -R3 ;  /* 0x000000010a0ae824 */ /* 0x000fe200078e0a03 */
[----:B------:R-:W-:Y:S01]  /*1230*/  @!P4 LOP3.LUT R0, RZ, R48, RZ, 0x33, !PT ;  /* 0x00000030ff00c212 */ /* 0x000fe200078e33ff */
[----:B------:R-:W-:Y:S01]  /*1240*/  IMAD.HI.U32 R13, R6, R14, RZ ;  /* 0x0000000e060d7227 */ /* 0x000fe200078e00ff */
[----:B------:R-:W-:-:S02]  /*1250*/  ISETP.GE.AND P4, PT, R16, RZ, PT ;  /* 0x000000ff1000720c */ /* 0x000fc40003f86270 */
[----:B------:R-:W-:Y:S01]  /*1260*/  ISETP.GT.U32.AND P6, PT, R3, R10, PT ;  /* 0x0000000a0300720c */ /* 0x000fe20003fc4070 */
[----:B------:R-:W-:Y:S01]  /*1270*/  IMAD.MOV R13, RZ, RZ, -R13 ;  /* 0x000000ffff0d7224 */ /* 0x000fe200078e0a0d */
[----:B------:R-:W-:Y:S01]  /*1280*/  LOP3.LUT R28, R5, 0x5a, RZ, 0xfc, !PT ;  /* 0x0000005a051c7812 */ /* 0x000fe200078efcff */
[--C-:B------:R-:W-:Y:S01]  /*1290*/  @!P1 IMAD.IADD R7, R7, 0x1, -R3.reuse ;  /* 0x0000000107079824 */ /* 0x100fe200078e0a03 */
[C---:B------:R-:W-:Y:S01]  /*12a0*/  ISETP.GT.U32.AND P1, PT, R3.reuse, R9, PT ;  /* 0x000000090300720c */ /* 0x040fe20003f24070 */
[----:B------:R-:W-:Y:S01]  /*12b0*/  IMAD R13, R3, R13, R14 ;  /* 0x0000000d030d7224 */ /* 0x000fe200078e020e */
[----:B------:R-:W-:Y:S01]  /*12c0*/  LOP3.LUT R29, R5, 0x58, RZ, 0xfc, !PT ;  /* 0x00000058051d7812 */ /* 0x000fe200078efcff */
[----:B------:R-:W-:Y:S01]  /*12d0*/  @!P0 IMAD.IADD R8, R8, 0x1, -R3 ;  /* 0x0000000108088824 */ /* 0x000fe200078e0a03 */
[----:B------:R-:W-:Y:S01]  /*12e0*/  ISETP.GT.U32.AND P0, PT, R3, R11, PT ;  /* 0x0000000b0300720c */ /* 0x000fe20003f04070 */
[----:B------:R-:W-:Y:S01]  /*12f0*/  IMAD.HI.U32 R14, R6, R17, RZ ;  /* 0x00000011060e7227 */ /* 0x000fe200078e00ff */
[----:B------:R-:W-:-:S02]  /*1300*/  LOP3.LUT R36, R5, 0x52, RZ, 0xfc, !PT ;  /* 0x0000005205247812 */ /* 0x000fc400078efcff */
[----:B------:R-:W-:Y:S01]  /*1310*/  LOP3.LUT R34, R5, 0x54, RZ, 0xfc, !PT ;  /* 0x0000005405227812 */ /* 0x000fe200078efcff */
[--C-:B------:R-:W-:Y:S01]  /*1320*/  @!P6 IMAD.IADD R10, R10, 0x1, -R3.reuse ;  /* 0x000000010a0ae824 */ /* 0x100fe200078e0a03 */
[----:B------:R-:W-:Y:S01]  /*1330*/  ISETP.GT.U32.AND P6, PT, R3, R13, PT ;  /* 0x0000000d0300720c */ /* 0x000fe20003fc4070 */
[C---:B------:R-:W-:Y:S01]  /*1340*/  IMAD.HI.U32 R15, R6.reuse, R18, RZ ;  /* 0x00000012060f7227 */ /* 0x040fe200078e00ff */
[----:B------:R-:W-:Y:S02]  /*1350*/  IABS R30, R36 ;  /* 0x00000024001e7213 */ /* 0x000fe40000000000 */
[C---:B------:R-:W-:Y:S01]  /*1360*/  LOP3.LUT R37, R5.reuse, 0x50, RZ, 0xfc, !PT ;  /* 0x0000005005257812 */ /* 0x040fe200078efcff */
[----:B------:R-:W-:Y:S01]  /*1370*/  IMAD.HI.U32 R16, R6, R19, RZ ;  /* 0x0000001306107227 */ /* 0x000fe200078e00ff */
[----:B------:R-:W-:Y:S02]  /*1380*/  LOP3.LUT R38, R5, 0x4c, RZ, 0xfc, !PT ;  /* 0x0000004c05267812 */ /* 0x000fe400078efcff */
[----:B------:R-:W-:Y:S01]  /*1390*/  IABS R31, R37 ;  /* 0x00000025001f7213 */ /* 0x000fe20000000000 */
[--C-:B------:R-:W-:Y:S01]  /*13a0*/  @!P0 IMAD.IADD R11, R11, 0x1, -R3.reuse ;  /* 0x000000010b0b8824 */ /* 0x100fe200078e0a03 */
[----:B------:R-:W-:Y:S01]  /*13b0*/  ISETP.GE.AND P0, PT, R21, RZ, PT ;  /* 0x000000ff1500720c */ /* 0x000fe20003f06270 */
[----:B------:R-:W-:Y:S01]  /*13c0*/  IMAD.MOV R14, RZ, RZ, -R14 ;  /* 0x000000ffff0e7224 */ /* 0x000fe200078e0a0e */
[----:B------:R-:W-:Y:S01]  /*13d0*/  IABS R21, R26 ;  /* 0x0000001a00157213 */ /* 0x000fe20000000000 */
[----:B------:R-:W-:Y:S01]  /*13e0*/  @!P6 IMAD.IADD R13, R13, 0x1, -R3 ;  /* 0x000000010d0de824 */ /* 0x000fe200078e0a03 */
[----:B------:R-:W-:Y:S01]  /*13f0*/  ISETP.GT.U32.AND P6, PT, R3, R11, PT ;  /* 0x0000000b0300720c */ /* 0x000fe20003fc4070 */
[----:B------:R-:W-:Y:S01]  /*1400*/  IMAD.MOV R15, RZ, RZ, -R15 ;  /* 0x000000ffff0f7224 */ /* 0x000fe200078e0a0f */
[----:B------:R-:W-:Y:S01]  /*1410*/  IABS R32, R38 ;  /* 0x0000002600207213 */ /* 0x000fe20000000000 */
[----:B------:R-:W-:Y:S01]  /*1420*/  IMAD.MOV R16, RZ, RZ, -R16 ;  /* 0x000000ffff107224 */ /* 0x000fe200078e0a10 */
[----:B------:R-:W-:Y:S01]  /*1430*/  LOP3.LUT R39, R5, 0x4a, RZ, 0xfc, !PT ;  /* 0x0000004a05277812 */ /* 0x000fe200078efcff */
[----:B------:R-:W-:Y:S01]  /*1440*/  IMAD R14, R3, R14, R17 ;  /* 0x0000000e030e7224 */ /* 0x000fe200078e0211 */
[----:B------:R-:W-:Y:S01]  /*1450*/  LOP3.LUT R41, R5, 0x46, RZ, 0xfc, !PT ;  /* 0x0000004605297812 */ /* 0x000fe200078efcff */
[----:B------:R-:W-:Y:S01]  /*1460*/  @!P1 IMAD.IADD R9, R9, 0x1, -R3 ;  /* 0x0000000109099824 */ /* 0x000fe200078e0a03 */
[----:B------:R-:W-:Y:S01]  /*1470*/  ISETP.GE.AND P1, PT, R20, RZ, PT ;  /* 0x000000ff1400720c */ /* 0x000fe20003f26270 */
[C---:B------:R-:W-:Y:S01]  /*1480*/  IMAD R15, R3.reuse, R15, R18 ;  /* 0x0000000f030f7224 */ /* 0x040fe200078e0212 */
[----:B------:R-:W-:Y:S01]  /*1490*/  IABS R35, R41 ;  /* 0x0000002900237213 */ /* 0x000fe20000000000 */
[C---:B------:R-:W-:Y:S01]  /*14a0*/  IMAD R16, R3.reuse, R16, R19 ;  /* 0x0000001003107224 */ /* 0x040fe200078e0213 */
[----:B------:R-:W-:Y:S01]  /*14b0*/  IABS R19, R25 ;  /* 0x0000001900137213 */ /* 0x000fe20000000000 */
[----:B------:R-:W-:Y:S01]  /*14c0*/  @!P5 IMAD.MOV R7, RZ, RZ, -R7 ;  /* 0x000000ffff07d224 */ /* 0x000fe200078e0a07 */
[C---:B------:R-:W-:Y:S01]  /*14d0*/  ISETP.GT.U32.AND P5, PT, R3.reuse, R13, PT ;  /* 0x0000000d0300720c */ /* 0x040fe20003fa4070 */
[----:B------:R-:W-:Y:S01]  /*14e0*/  @!P3 IMAD.MOV R8, RZ, RZ, -R8 ;  /* 0x000000ffff08b224 */ /* 0x000fe200078e0a08 */
[C---:B------:R-:W-:Y:S01]  /*14f0*/  ISETP.GT.U32.AND P3, PT, R3.reuse, R14, PT ;  /* 0x0000000e0300720c */ /* 0x040fe20003f64070 */
[----:B------:R-:W-:Y:S01]  /*1500*/  @!P2 IMAD.MOV R9, RZ, RZ, -R9 ;  /* 0x000000ffff09a224 */ /* 0x000fe200078e0a09 */
[----:B------:R-:W-:Y:S01]  /*1510*/  ISETP.GT.U32.AND P2, PT, R3, R15, PT ;  /* 0x0000000f0300720c */ /* 0x000fe20003f44070 */
[----:B------:R-:W-:Y:S01]  /*1520*/  IMAD.HI.U32 R17, R6, R19, RZ ;  /* 0x0000001306117227 */ /* 0x000fe200078e00ff */
[----:B------:R-:W-:-:S02]  /*1530*/  LOP3.LUT R40, R5, 0x48, RZ, 0xfc, !PT ;  /* 0x0000004805287812 */ /* 0x000fc400078efcff */
[----:B------:R-:W-:Y:S01]  /*1540*/  LOP3.LUT R42, R5, 0x44, RZ, 0xfc, !PT ;  /* 0x00000044052a7812 */ /* 0x000fe200078efcff */
[----:B------:R-:W-:Y:S01]  /*1550*/  @!P6 IMAD.IADD R11, R11, 0x1, -R3 ;  /* 0x000000010b0be824 */ /* 0x000fe200078e0a03 */
[----:B------:R-:W-:Y:S01]  /*1560*/  ISETP.GT.U32.AND P6, PT, R3, R16, PT ;  /* 0x000000100300720c */ /* 0x000fe20003fc4070 */
[----:B------:R-:W-:Y:S01]  /*1570*/  IMAD.MOV R20, RZ, RZ, -R17 ;  /* 0x000000ffff147224 */ /* 0x000fe200078e0a11 */
[----:B------:R-:W-:Y:S01]  /*1580*/  IABS R33, R40 ;  /* 0x0000002800217213 */ /* 0x000fe20000000000 */
[--C-:B------:R-:W-:Y:S01]  /*1590*/  @!P5 IMAD.IADD R13, R13, 0x1, -R3.reuse ;  /* 0x000000010d0dd824 */ /* 0x100fe200078e0a03 */
[----:B------:R-:W-:Y:S01]  /*15a0*/  ISETP.GE.AND P5, PT, R23, RZ, PT ;  /* 0x000000ff1700720c */ /* 0x000fe20003fa6270 */
[----:B------:R-:W-:Y:S01]  /*15b0*/  @!P3 IMAD.IADD R14, R14, 0x1, -R3 ;  /* 0x000000010e0eb824 */ /* 0x000fe200078e0a03 */
[----:B------:R-:W-:Y:S01]  /*15c0*/  IABS R23, R27 ;  /* 0x0000001b00177213 */ /* 0x000fe20000000000 */
[----:B------:R-:W-:Y:S01]  /*15d0*/  IMAD R17, R3, R20, R19 ;  /* 0x0000001403117224 */ /* 0x000fe200078e0213 */
[----:B------:R-:W-:Y:S01]  /*15e0*/  ISETP.GE.AND P3, PT, R24, RZ, PT ;  /* 0x000000ff1800720c */ /* 0x000fe20003f66270 */
[----:B------:R-:W-:Y:S01]  /*15f0*/  @!P2 IMAD.IADD R15, R15, 0x1, -R3 ;  /* 0x000000010f0fa824 */ /* 0x000fe200078e0a03 */
[C---:B------:R-:W-:Y:S01]  /*1600*/  ISETP.GT.U32.AND P2, PT, R3.reuse, R14, PT ;  /* 0x0000000e0300720c */ /* 0x040fe20003f44070 */
[----:B------:R-:W-:Y:S01]  /*1610*/  @!P0 IMAD.MOV R13, RZ, RZ, -R13 ;  /* 0x000000ffff0d8224 */ /* 0x000fe200078e0a0d */
[C---:B------:R-:W-:Y:S01]  /*1620*/  ISETP.GT.U32.AND P0, PT, R3.reuse, R17, PT ;  /* 0x000000110300720c */ /* 0x040fe20003f04070 */
[----:B------:R-:W-:Y:S01]  /*1630*/  @!P6 IMAD.IADD R16, R16, 0x1, -R3 ;  /* 0x000000011010e824 */ /* 0x000fe200078e0a03 */
[----:B------:R-:W-:Y:S01]  /*1640*/  ISETP.GT.U32.AND P6, PT, R3, R15, PT ;  /* 0x0000000f0300720c */ /* 0x000fe20003fc4070 */
[----:B------:R-:W-:Y:S01]  /*1650*/  @!P4 IMAD.MOV R10, RZ, RZ, -R10 ;  /* 0x000000ffff0ac224 */ /* 0x000fe200078e0a0a */
[----:B------:R-:W-:Y:S01]  /*1660*/  ISETP.GE.AND P4, PT, R22, RZ, PT ;  /* 0x000000ff1600720c */ /* 0x000fe20003f86270 */
[----:B------:R-:W-:Y:S01]  /*1670*/  IMAD.HI.U32 R18, R6, R21, RZ ;  /* 0x0000001506127227 */ /* 0x000fe200078e00ff */
[----:B------:R-:W-:-:S02]  /*1680*/  LOP3.LUT R22, R5, 0x64, RZ, 0xfc, !PT ;  /* 0x0000006405167812 */ /* 0x000fc400078efcff */
[C---:B------:R-:W-:Y:S01]  /*1690*/  LOP3.LUT R45, R5.reuse, 0x38, RZ, 0xfc, !PT ;  /* 0x00000038052d7812 */ /* 0x040fe200078efcff */
[----:B------:R-:W-:Y:S01]  /*16a0*/  IMAD.MOV R18, RZ, RZ, -R18 ;  /* 0x000000ffff127224 */ /* 0x000fe200078e0a12 */
[----:B------:R-:W-:Y:S01]  /*16b0*/  LOP3.LUT R43, R5, 0x3a, RZ, 0xfc, !PT ;  /* 0x0000003a052b7812 */ /* 0x000fe200078efcff */
[----:B------:R-:W-:Y:S01]  /*16c0*/  @!P2 IMAD.IADD R14, R14, 0x1, -R3 ;  /* 0x000000010e0ea824 */ /* 0x000fe200078e0a03 */
[----:B------:R-:W-:Y:S01]  /*16d0*/  ISETP.GE.AND P2, PT, R25, RZ, PT ;  /* 0x000000ff1900720c */ /* 0x000fe20003f46270 */
[----:B------:R-:W-:Y:S01]  /*16e0*/  IMAD R18, R3, R18, R21 ;  /* 0x0000001203127224 */ /* 0x000fe200078e0215 */
[----:B------:R-:W-:Y:S01]  /*16f0*/  IABS R21, R22 ;  /* 0x0000001600157213 */ /* 0x000fe20000000000 */
[--C-:B------:R-:W-:Y:S01]  /*1700*/  @!P0 IMAD.IADD R17, R17, 0x1, -R3.reuse ;  /* 0x0000000111118824 */ /* 0x100fe200078e0a03 */
[----:B------:R-:W-:Y:S01]  /*1710*/  LOP3.LUT R25, R5, 0x60, RZ, 0xfc, !PT ;  /* 0x0000006005197812 */ /* 0x000fe200078efcff */
[----:B------:R-:W-:Y:S01]  /*1720*/  @!P6 IMAD.IADD R15, R15, 0x1, -R3 ;  /* 0x000000010f0fe824 */ /* 0x000fe200078e0a03 */
[C---:B------:R-:W-:Y:S01]  /*1730*/  ISETP.GT.U32.AND P6, PT, R3.reuse, R18, PT ;  /* 0x000000120300720c */ /* 0x040fe20003fc4070 */
[----:B------:R-:W-:Y:S01]  /*1740*/  @!P4 IMAD.MOV R14, RZ, RZ, -R14 ;  /* 0x000000ffff0ec224 */ /* 0x000fe200078e0a0e */
[----:B------:R-:W-:Y:S01]  /*1750*/  ISETP.GT.U32.AND P4, PT, R3, R17, PT ;  /* 0x000000110300720c */ /* 0x000fe20003f84070 */
[----:B------:R-:W-:Y:S01]  /*1760*/  IMAD.HI.U32 R20, R6, R23, RZ ;  /* 0x0000001706147227 */ /* 0x000fe200078e00ff */
[----:B------:R-:W-:-:S02]  /*1770*/  ISETP.GE.AND P0, PT, R22, RZ, PT ;  /* 0x000000ff1600720c */ /* 0x000fc40003f06270 */
[----:B------:R-:W-:Y:S01]  /*1780*/  IABS R24, R25 ;  /* 0x0000001900187213 */ /* 0x000fe20000000000 */
[----:B------:R-:W-:Y:S01]  /*1790*/  IMAD.MOV R20, RZ, RZ, -R20 ;  /* 0x000000ffff147224 */ /* 0x000fe200078e0a14 */
[----:B------:R-:W-:Y:S01]  /*17a0*/  LOP3.LUT R46, R5, 0x36, RZ, 0xfc, !PT ;  /* 0x00000036052e7812 */ /* 0x000fe200078efcff */
[----:B------:R-:W-:Y:S01]  /*17b0*/  @!P1 IMAD.MOV R11, RZ, RZ, -R11 ;  /* 0x000000ffff0b9224 */ /* 0x000fe200078e0a0b */
[C---:B------:R-:W-:Y:S01]  /*17c0*/  ISETP.GT.U32.AND P1, PT, R3.reuse, R16, PT ;  /* 0x000000100300720c */ /* 0x040fe20003f24070 */
[----:B------:R-:W-:Y:S01]  /*17d0*/  IMAD R20, R3, R20, R23 ;  /* 0x0000001403147224 */ /* 0x000fe200078e0217 */
[C---:B------:R-:W-:Y:S01]  /*17e0*/  LOP3.LUT R47, R5.reuse, 0x34, RZ, 0xfc, !PT ;  /* 0x00000034052f7812 */ /* 0x040fe200078efcff */
[--C-:B------:R-:W-:Y:S01]  /*17f0*/  @!P6 IMAD.IADD R18, R18, 0x1, -R3.reuse ;  /* 0x000000011212e824 */ /* 0x100fe200078e0a03 */
[----:B------:R-:W-:Y:S01]  /*1800*/  LOP3.LUT R48, R5, 0x32, RZ, 0xfc, !PT ;  /* 0x0000003205307812 */ /* 0x000fe200078efcff */
[----:B------:R-:W-:Y:S01]  /*1810*/  @!P4 IMAD.IADD R17, R17, 0x1, -R3 ;  /* 0x000000011111c824 */ /* 0x000fe200078e0a03 */
[C---:B------:R-:W-:Y:S01]  /*1820*/  ISETP.GT.U32.AND P4, PT, R3.reuse, R20, PT ;  /* 0x000000140300720c */ /* 0x040fe20003f84070 */
[----:B------:R-:W-:Y:S01]  /*1830*/  IMAD.HI.U32 R19, R6, R21, RZ ;  /* 0x0000001506137227 */ /* 0x000fe200078e00ff */
[----:B------:R-:W-:-:S02]  /*1840*/  ISETP.GT.U32.AND P6, PT, R3, R18, PT ;  /* 0x000000120300720c */ /* 0x000fc40003fc4070 */
[C---:B------:R-:W-:Y:S01]  /*1850*/  LOP3.LUT R50, R5.reuse, 0x30, RZ, 0xfc, !PT ;  /* 0x0000003005327812 */ /* 0x040fe200078efcff */
[----:B------:R-:W-:Y:S01]  /*1860*/  IMAD.MOV R22, RZ, RZ, -R19 ;  /* 0x000000ffff167224 */ /* 0x000fe200078e0a13 */
[----:B------:R-:W-:Y:S01]  /*1870*/  LOP3.LUT R51, R5, 0x2c, RZ, 0xfc, !PT ;  /* 0x0000002c05337812 */ /* 0x000fe200078efcff */
[----:B------:R-:W-:Y:S01]  /*1880*/  @!P1 IMAD.IADD R16, R16, 0x1, -R3 ;  /* 0x0000000110109824 */ /* 0x000fe200078e0a03 */
[----:B------:R-:W-:Y:S01]  /*1890*/  ISETP.GE.AND P1, PT, R26, RZ, PT ;  /* 0x000000ff1a00720c */ /* 0x000fe20003f26270 */
[----:B------:R-:W-:Y:S01]  /*18a0*/  IMAD R19, R3, R22, R21 ;  /* 0x0000001603137224 */ /* 0x000fe200078e0215 */
[C---:B------:R-:W-:Y:S01]  /*18b0*/  LOP3.LUT R22, R5.reuse, 0x5c, RZ, 0xfc, !PT ;  /* 0x0000005c05167812 */ /* 0x040fe200078efcff */
[----:B------:R-:W-:Y:S01]  /*18c0*/  IMAD.HI.U32 R21, R6, R24, RZ ;  /* 0x0000001806157227 */ /* 0x000fe200078e00ff */
[----:B------:R-:W-:Y:S02]  /*18d0*/  IABS R26, R28 ;  /* 0x0000001c001a7213 */ /* 0x000fe40000000000 */
[----:B------:R-:W-:Y:S01]  /*18e0*/  IABS R44, R50 ;  /* 0x00000032002c7213 */ /* 0x000fe20000000000 */
[----:B------:R-:W-:Y:S01]  /*18f0*/  @!P4 IMAD.IADD R20, R20, 0x1, -R3 ;  /* 0x000000011414c824 */ /* 0x000fe200078e0a03 */
[----:B------:R-:W-:Y:S01]  /*1900*/  LOP3.LUT R55, R5, 0x24, RZ, 0xfc, !PT ;  /* 0x0000002405377812 */ /* 0x000fe200078efcff */
[----:B------:R-:W-:Y:S01]  /*1910*/  @!P5 IMAD.MOV R15, RZ, RZ, -R15 ;  /* 0x000000ffff0fd224 */ /* 0x000fe200078e0a0f */
[C---:B------:R-:W-:Y:S01]  /*1920*/  ISETP.GT.U32.AND P5, PT, R3.reuse, R19, PT ;  /* 0x000000130300720c */ /* 0x040fe20003fa4070 */
[----:B------:R-:W-:Y:S01]  /*1930*/  IMAD.MOV R21, RZ, RZ, -R21 ;  /* 0x000000ffff157224 */ /* 0x000fe200078e0a15 */
[----:B------:R-:W-:Y:S01]  /*1940*/  ISETP.GT.U32.AND P4, PT, R3, R20, PT ;  /* 0x000000140300720c */ /* 0x000fe20003f84070 */
[----:B------:R-:W-:Y:S01]  /*1950*/  @!P6 IMAD.IADD R18, R18, 0x1, -R3 ;  /* 0x000000011212e824 */ /* 0x000fe200078e0a03 */
[----:B------:R-:W-:Y:S01]  /*1960*/  ISETP.GE.AND P6, PT, R25, RZ, PT ;  /* 0x000000ff1900720c */ /* 0x000fe20003fc6270 */
[----:B------:R-:W-:Y:S01]  /*1970*/  IMAD R21, R3, R21, R24 ;  /* 0x0000001503157224 */ /* 0x000fe200078e0218 */
[----:B------:R-:W-:Y:S01]  /*1980*/  IABS R25, R22 ;  /* 0x0000001600197213 */ /* 0x000fe20000000000 */
[----:B------:R-:W-:Y:S01]  /*1990*/  @!P3 IMAD.MOV R16, RZ, RZ, -R16 ;  /* 0x000000ffff10b224 */ /* 0x000fe200078e0a10 */
[----:B------:R-:W-:Y:S01]  /*19a0*/  ISETP.GE.AND P3, PT, R27, RZ, PT ;  /* 0x000000ff1b00720c */ /* 0x000fe20003f66270 */
[----:B------:R-:W-:Y:S01]  /*19b0*/  @!P2 IMAD.MOV R17, RZ, RZ, -R17 ;  /* 0x000000ffff11a224 */ /* 0x000fe200078e0a11 */
[----:B------:R-:W-:Y:S01]  /*19c0*/  ISETP.GE.AND P2, PT, R22, RZ, PT ;  /* 0x000000ff1600720c */ /* 0x000fe20003f46270 */
[----:B------:R-:W-:Y:S01]  /*19d0*/  IMAD.HI.U32 R22, R6, R25, RZ ;  /* 0x0000001906167227 */ /* 0x000fe200078e00ff */
[----:B------:R-:W-:-:S02]  /*19e0*/  IABS R27, R29 ;  /* 0x0000001d001b7213 */ /* 0x000fc40000000000 */
[----:B------:R-:W-:Y:S01]  /*19f0*/  LOP3.LUT R57, R5, 0x22, RZ, 0xfc, !PT ;  /* 0x0000002205397812 */ /* 0x000fe200078efcff */
[----:B------:R-:W-:Y:S01]  /*1a00*/  @!P1 IMAD.MOV R18, RZ, RZ, -R18 ;  /* 0x000000ffff129224 */ /* 0x000fe200078e0a12 */
[----:B------:R-:W-:Y:S01]  /*1a10*/  ISETP.GT.U32.AND P1, PT, R3, R21, PT ;  /* 0x000000150300720c */ /* 0x000fe20003f24070 */
[----:B------:R-:W-:Y:S01]  /*1a20*/  IMAD.MOV R22, RZ, RZ, -R22 ;  /* 0x000000ffff167224 */ /* 0x000fe200078e0a16 */
[----:B------:R-:W-:Y:S01]  /*1a30*/  IABS R52, R55 ;  /* 0x0000003700347213 */ /* 0x000fe20000000000 */
[--C-:B------:R-:W-:Y:S01]  /*1a40*/  @!P5 IMAD.IADD R19, R19, 0x1, -R3.reuse ;  /* 0x000000011313d824 */ /* 0x100fe200078e0a03 */
[----:B------:R-:W-:Y:S01]  /*1a50*/  IABS R53, R57 ;  /* 0x0000003900357213 */ /* 0x000fe20000000000 */
[----:B------:R-:W-:Y:S01]  /*1a60*/  @!P4 IMAD.IADD R20, R20, 0x1, -R3 ;  /* 0x000000011414c824 */ /* 0x000fe200078e0a03 */
[----:B------:R-:W-:Y:S01]  /*1a70*/  ISETP.GE.AND P4, PT, R29, RZ, PT ;  /* 0x000000ff1d00720c */ /* 0x000fe20003f86270 */
[C---:B------:R-:W-:Y:S01]  /*1a80*/  IMAD R22, R3.reuse, R22, R25 ;  /* 0x0000001603167224 */ /* 0x040fe200078e0219 */
[----:B------:R-:W-:Y:S01]  /*1a90*/  ISETP.GT.U32.AND P5, PT, R3, R19, PT ;  /* 0x000000130300720c */ /* 0x000fe20003fa4070 */
[----:B------:R-:W-:Y:S01]  /*1aa0*/  @!P3 IMAD.MOV R20, RZ, RZ, -R20 ;  /* 0x000000ffff14b224 */ /* 0x000fe200078e0a14 */
[----:B------:R-:W-:Y:S01]  /*1ab0*/  LOP3.LUT R25, R5, 0x56, RZ, 0xfc, !PT ;  /* 0x0000005605197812 */ /* 0x000fe200078efcff */
[----:B------:R-:W-:Y:S01]  /*1ac0*/  IMAD.HI.U32 R23, R6, R26, RZ ;  /* 0x0000001a06177227 */ /* 0x000fe200078e00ff */
[----:B------:R-:W-:-:S02]  /*1ad0*/  ISETP.GT.U32.AND P3, PT, R3, R22, PT ;  /* 0x000000160300720c */ /* 0x000fc40003f64070 */
[----:B------:R-:W-:Y:S01]  /*1ae0*/  IABS R29, R34 ;  /* 0x00000022001d7213 */ /* 0x000fe20000000000 */
[----:B------:R-:W-:Y:S01]  /*1af0*/  @!P1 IMAD.IADD R21, R21, 0x1, -R3 ;  /* 0x0000000115159824 */ /* 0x000fe200078e0a03 */
[C---:B------:R-:W-:Y:S01]  /*1b00*/  LOP3.LUT R58, R5.reuse, 0x20, RZ, 0xfc, !PT ;  /* 0x00000020053a7812 */ /* 0x040fe200078efcff */
[----:B------:R-:W-:Y:S01]  /*1b10*/  IMAD.MOV R23, RZ, RZ, -R23 ;  /* 0x000000ffff177224 */ /* 0x000fe200078e0a17 */
[----:B------:R-:W-:Y:S01]  /*1b20*/  LOP3.LUT R59, R5, 0x1c, RZ, 0xfc, !PT ;  /* 0x0000001c053b7812 */ /* 0x000fe200078efcff */
[----:B------:R-:W-:Y:S01]  /*1b30*/  IMAD.HI.U32 R24, R6, R27, RZ ;  /* 0x0000001b06187227 */ /* 0x000fe200078e00ff */
[----:B------:R-:W-:Y:S02]  /*1b40*/  ISETP.GT.U32.AND P1, PT, R3, R21, PT ;  /* 0x000000150300720c */ /* 0x000fe40003f24070 */
[----:B------:R-:W-:Y:S01]  /*1b50*/  LOP3.LUT R60, R5, 0x1a, RZ, 0xfc, !PT ;  /* 0x0000001a053c7812 */ /* 0x000fe200078efcff */
[--C-:B------:R-:W-:Y:S01]  /*1b60*/  @!P5 IMAD.IADD R19, R19, 0x1, -R3.reuse ;  /* 0x000000011313d824 */ /* 0x100fe200078e0a03 */
[----:B------:R-:W-:Y:S01]  /*1b70*/  ISETP.GE.AND P5, PT, R28, RZ, PT ;  /* 0x000000ff1c00720c */ /* 0x000fe20003fa6270 */
[----:B------:R-:W-:Y:S01]  /*1b80*/  @!P3 IMAD.IADD R22, R22, 0x1, -R3 ;  /* 0x000000011616b824 */ /* 0x000fe200078e0a03 */
[----:B------:R-:W-:Y:S01]  /*1b90*/  IABS R28, R25 ;  /* 0x00000019001c7213 */ /* 0x000fe20000000000 */
[----:B------:R-:W-:Y:S01]  /*1ba0*/  IMAD R23, R3, R23, R26 ;  /* 0x0000001703177224 */ /* 0x000fe200078e021a */
[----:B------:R-:W-:Y:S01]  /*1bb0*/  IABS R56, R60 ;  /* 0x0000003c00387213 */ /* 0x000fe20000000000 */
[----:B------:R-:W-:Y:S01]  /*1bc0*/  @!P0 IMAD.MOV R19, RZ, RZ, -R19 ;  /* 0x000000ffff138224 */ /* 0x000fe200078e0a13 */
[----:B------:R-:W-:Y:S01]  /*1bd0*/  ISETP.GE.AND P0, PT, R25, RZ, PT ;  /* 0x000000ff1900720c */ /* 0x000fe20003f06270 */
[----:B------:R-:W-:Y:S01]  /*1be0*/  IMAD.MOV R24, RZ, RZ, -R24 ;  /* 0x000000ffff187224 */ /* 0x000fe200078e0a18 */
[----:B------:R-:W-:Y:S01]  /*1bf0*/  ISETP.GT.U32.AND P3, PT, R3, R22, PT ;  /* 0x000000160300720c */ /* 0x000fe20003f64070 */
[----:B------:R-:W-:Y:S01]  /*1c00*/  IMAD.HI.U32 R25, R6, R28, RZ ;  /* 0x0000001c06197227 */ /* 0x000fe200078e00ff */
[----:B------:R-:W-:-:S02]  /*1c10*/  LOP3.LUT R66, R5, 0xa, RZ, 0xfc, !PT ;  /* 0x0000000a05427812 */ /* 0x000fc400078efcff */
[----:B------:R-:W-:Y:S01]  /*1c20*/  LOP3.LUT R69, R5, 0x8, RZ, 0xfc, !PT ;  /* 0x0000000805457812 */ /* 0x000fe200078efcff */
[----:B------:R-:W-:Y:S01]  /*1c30*/  @!P1 IMAD.IADD R21, R21, 0x1, -R3 ;  /* 0x0000000115159824 */ /* 0x000fe200078e0a03 */
[C---:B------:R-:W-:Y:S01]  /*1c40*/  ISETP.GT.U32.AND P1, PT, R3.reuse, R23, PT ;  /* 0x000000170300720c */ /* 0x040fe20003f24070 */
[C---:B------:R-:W-:Y:S01]  /*1c50*/  IMAD R24, R3.reuse, R24, R27 ;  /* 0x0000001803187224 */ /* 0x040fe200078e021b */
[----:B------:R-:W-:Y:S01]  /*1c60*/  IABS R70, R66 ;  /* 0x0000004200467213 */ /* 0x000fe20000000000 */
[----:B------:R-:W-:Y:S01]  /*1c70*/  IMAD.MOV R25, RZ, RZ, -R25 ;  /* 0x000000ffff197224 */ /* 0x000fe200078e0a19 */
[----:B------:R-:W-:Y:S01]  /*1c80*/  IABS R72, R69 ;  /* 0x0000004500487213 */ /* 0x000fe20000000000 */
[----:B------:R-:W-:Y:S01]  /*1c90*/  @!P6 IMAD.MOV R21, RZ, RZ, -R21 ;  /* 0x000000ffff15e224 */ /* 0x000fe200078e0a15 */
[C---:B------:R-:W-:Y:S01]  /*1ca0*/  ISETP.GT.U32.AND P6, PT, R3.reuse, R24, PT ;  /* 0x000000180300720c */ /* 0x040fe20003fc4070 */
[----:B------:R-:W-:Y:S01]  /*1cb0*/  IMAD R25, R3, R25, R28 ;  /* 0x0000001903197224 */ /* 0x000fe200078e021c */
[C---:B------:R-:W-:Y:S01]  /*1cc0*/  LOP3.LUT R89, R5.reuse, 0x4, RZ, 0xfc, !PT ;  /* 0x0000000405597812 */ /* 0x040fe200078efcff */
[----:B------:R-:W-:Y:S01]  /*1cd0*/  @!P3 IMAD.IADD R22, R22, 0x1, -R3 ;  /* 0x000000011616b824 */ /* 0x000fe200078e0a03 */
[----:B------:R-:W-:Y:S01]  /*1ce0*/  LOP3.LUT R90, R5, 0x2, RZ, 0xfc, !PT ;  /* 0x00000002055a7812 */ /* 0x000fe200078efcff */
[----:B------:R-:W-:Y:S01]  /*1cf0*/  IMAD.HI.U32 R27, R6, R30, RZ ;  /* 0x0000001e061b7227 */ /* 0x000fe200078e00ff */
[----:B------:R-:W-:-:S02]  /*1d00*/  ISETP.GT.U32.AND P3, PT, R3, R25, PT ;  /* 0x000000190300720c */ /* 0x000fc40003f64070 */
[----:B------:R-:W-:Y:S01]  /*1d10*/  IABS R76, R89 ;  /* 0x00000059004c7213 */ /* 0x000fe20000000000 */
[--C-:B------:R-:W-:Y:S01]  /*1d20*/  @!P1 IMAD.IADD R23, R23, 0x1, -R3.reuse ;  /* 0x0000000117179824 */ /* 0x100fe200078e0a03 */
[----:B------:R-:W-:Y:S01]  /*1d30*/  IABS R78, R90 ;  /* 0x0000005a004e7213 */ /* 0x000fe20000000000 */
[----:B------:R-:W-:Y:S01]  /*1d40*/  IMAD.HI.U32 R26, R6, R29, RZ ;  /* 0x0000001d061a7227 */ /* 0x000fe200078e00ff */
[----:B------:R-:W-:Y:S02]  /*1d50*/  LOP3.LUT R88, R5, 0x6, RZ, 0xfc, !PT ;  /* 0x0000000605587812 */ /* 0x000fe400078efcff */
[----:B------:R-:W-:Y:S01]  /*1d60*/  ISETP.GT.U32.AND P1, PT, R3, R23, PT ;  /* 0x000000170300720c */ /* 0x000fe20003f24070 */
[----:B------:R-:W-:Y:S01]  /*1d70*/  @!P6 IMAD.IADD R24, R24, 0x1, -R3 ;  /* 0x000000011818e824 */ /* 0x000fe200078e0a03 */
[----:B------:R-:W-:Y:S01]  /*1d80*/  IABS R74, R88 ;  /* 0x00000058004a7213 */ /* 0x000fe20000000000 */
[----:B------:R-:W-:Y:S01]  /*1d90*/  IMAD.MOV R27, RZ, RZ, -R27 ;  /* 0x000000ffff1b7224 */ /* 0x000fe200078e0a1b */
[----:B------:R-:W-:Y:S01]  /*1da0*/  IABS R75, R5 ;  /* 0x00000005004b7213 */ /* 0x000fe20000000000 */
[----:B------:R-:W-:-:S02]  /*1db0*/  IMAD.MOV R26, RZ, RZ, -R26 ;  /* 0x000000ffff1a7224 */ /* 0x000fc400078e0a1a */
[----:B------:R-:W-:Y:S01]  /*1dc0*/  @!P3 IMAD.IADD R25, R25, 0x1, -R3 ;  /* 0x000000011919b824 */ /* 0x000fe200078e0a03 */
[----:B------:R-:W-:Y:S01]  /*1dd0*/  ISETP.GT.U32.AND P3, PT, R3, R24, PT ;  /* 0x000000180300720c */ /* 0x000fe20003f64070 */
[----:B------:R-:W-:-:S04]  /*1de0*/  IMAD.HI.U32 R28, R6, R31, RZ ;  /* 0x0000001f061c7227 */ /* 0x000fc800078e00ff */
[C---:B------:R-:W-:Y:S02]  /*1df0*/  IMAD R27, R3.reuse, R27, R30 ;  /* 0x0000001b031b7224 */ /* 0x040fe400078e021e */
[C---:B------:R-:W-:Y:S02]  /*1e00*/  IMAD R26, R3.reuse, R26, R29 ;  /* 0x0000001a031a7224 */ /* 0x040fe400078e021d */
[----:B------:R-:W-:Y:S01]  /*1e10*/  IMAD.MOV R28, RZ, RZ, -R28 ;  /* 0x000000ffff1c7224 */ /* 0x000fe200078e0a1c */
[----:B------:R-:W-:Y:S01]  /*1e20*/  ISETP.GT.U32.AND P6, PT, R3, R27, PT ;  /* 0x0000001b0300720c */ /* 0x000fe20003fc4070 */
[----:B------:R-:W-:Y:S01]  /*1e30*/  @!P1 IMAD.IADD R23, R23, 0x1, -R3 ;  /* 0x0000000117179824 */ /* 0x000fe200078e0a03 */
[C---:B------:R-:W-:Y:S01]  /*1e40*/  ISETP.GT.U32.AND P1, PT, R3.reuse, R26, PT ;  /* 0x0000001a0300720c */ /* 0x040fe20003f24070 */
[----:B------:R-:W-:Y:S01]  /*1e50*/  IMAD R28, R3, R28, R31 ;  /* 0x0000001c031c7224 */ /* 0x000fe200078e021f */
[----:B------:R-:W-:Y:S01]  /*1e60*/  IABS R31, R39 ;  /* 0x00000027001f7213 */ /* 0x000fe20000000000 */
[----:B------:R-:W-:-:S02]  /*1e70*/  @!P3 IMAD.IADD R24, R24, 0x1, -R3 ;  /* 0x000000011818b824 */ /* 0x000fc400078e0a03 */
[----:B------:R-:W-:Y:S01]  /*1e80*/  IMAD.HI.U32 R29, R6, R32, RZ ;  /* 0x00000020061d7227 */ /* 0x000fe200078e00ff */
[----:B------:R-:W-:-:S03]  /*1e90*/  ISETP.GT.U32.AND P3, PT, R3, R28, PT ;  /* 0x0000001c0300720c */ /* 0x000fc60003f64070 */
[----:B------:R-:W-:Y:S02]  /*1ea0*/  IMAD.MOV R29, RZ, RZ, -R29 ;  /* 0x000000ffff1d7224 */ /* 0x000fe400078e0a1d */
[--C-:B------:R-:W-:Y:S02]  /*1eb0*/  @!P6 IMAD.IADD R27, R27, 0x1, -R3.reuse ;  /* 0x000000011b1be824 */ /* 0x100fe400078e0a03 */
[----:B------:R-:W-:Y:S01]  /*1ec0*/  @!P1 IMAD.IADD R26, R26, 0x1, -R3 ;  /* 0x000000011a1a9824 */ /* 0x000fe200078e0a03 */
[C---:B------:R-:W-:Y:S01]  /*1ed0*/  ISETP.GT.U32.AND P1, PT, R3.reuse, R25, PT ;  /* 0x000000190300720c */ /* 0x040fe20003f24070 */
[----:B------:R-:W-:Y:S01]  /*1ee0*/  @!P2 IMAD.MOV R22, RZ, RZ, -R22 ;  /* 0x000000ffff16a224 */ /* 0x000fe200078e0a16 */
[C---:B------:R-:W-:Y:S01]  /*1ef0*/  ISETP.GT.U32.AND P6, PT, R3.reuse, R27, PT ;  /* 0x0000001b0300720c */ /* 0x040fe20003fc4070 */
[----:B------:R-:W-:Y:S01]  /*1f00*/  IMAD.HI.U32 R30, R6, R31, RZ ;  /* 0x0000001f061e7227 */ /* 0x000fe200078e00ff */
[----:B------:R-:W-:-:S03]  /*1f10*/  ISETP.GT.U32.AND P2, PT, R3, R26, PT ;  /* 0x0000001a0300720c */ /* 0x000fc60003f44070 */
[----:B------:R-:W-:Y:S01]  /*1f20*/  @!P3 IMAD.IADD R28, R28, 0x1, -R3 ;  /* 0x000000011c1cb824 */ /* 0x000fe200078e0a03 */
[----:B------:R-:W-:Y:S01]  /*1f30*/  ISETP.GE.AND P3, PT, R36, RZ, PT ;  /* 0x000000ff2400720c */ /* 0x000fe20003f66270 */
[----:B------:R-:W-:Y:S01]  /*1f40*/  IMAD R29, R3, R29, R32 ;  /* 0x0000001d031d7224 */ /* 0x000fe200078e0220 */
[----:B------:R-:W-:Y:S01]  /*1f50*/  IABS R36, R42 ;  /* 0x0000002a00247213 */ /* 0x000fe20000000000 */
[----:B------:R-:W-:-:S04]  /*1f60*/  IMAD.HI.U32 R32, R6, R35, RZ ;  /* 0x0000002306207227 */ /* 0x000fc800078e00ff */
[----:B------:R-:W-:Y:S02]  /*1f70*/  IMAD.MOV R30, RZ, RZ, -R30 ;  /* 0x000000ffff1e7224 */ /* 0x000fe400078e0a1e */
[----:B------:R-:W-:Y:S02]  /*1f80*/  IMAD.MOV R32, RZ, RZ, -R32 ;  /* 0x000000ffff207224 */ /* 0x000fe400078e0a20 */
[----:B------:R-:W-:Y:S02]  /*1f90*/  IMAD R30, R3, R30, R31 ;  /* 0x0000001e031e7224 */ /* 0x000fe400078e021f */
[----:B------:R-:W-:-:S04]  /*1fa0*/  IMAD.HI.U32 R31, R6, R33, RZ ;  /* 0x00000021061f7227 */ /* 0x000fc800078e00ff */
[----:B------:R-:W-:Y:S01]  /*1fb0*/  @!P6 IMAD.IADD R27, R27, 0x1, -R3 ;  /* 0x000000011b1be824 */ /* 0x000fe200078e0a03 */
[C---:B------:R-:W-:Y:S01]  /*1fc0*/  ISETP.GT.U32.AND P6, PT, R3.reuse, R30, PT ;  /* 0x0000001e0300720c */ /* 0x040fe20003fc4070 */
[----:B------:R-:W-:Y:S01]  /*1fd0*/  IMAD R32, R3, R32, R35 ;  /* 0x0000002003207224 */ /* 0x000fe200078e0223 */
[----:B------:R-:W-:Y:S01]  /*1fe0*/  LOP3.LUT R35, R5, 0x40, RZ, 0xfc, !PT ;  /* 0x0000004005237812 */ /* 0x000fe200078efcff */
[--C-:B------:R-:W-:Y:S01]  /*1ff0*/  @!P1 IMAD.IADD R25, R25, 0x1, -R3.reuse ;  /* 0x0000000119199824 */ /* 0x100fe200078e0a03 */
[C---:B------:R-:W-:Y:S01]  /*2000*/  ISETP.GT.U32.AND P1, PT, R3.reuse, R29, PT ;  /* 0x0000001d0300720c */ /* 0x040fe20003f24070 */
[----:B------:R-:W-:Y:S01]  /*2010*/  @!P2 IMAD.IADD R26, R26, 0x1, -R3 ;  /* 0x000000011a1aa824 */ /* 0x000fe200078e0a03 */
[----:B------:R-:W-:Y:S01]  /*2020*/  ISETP.GE.AND P2, PT, R34, RZ, PT ;  /* 0x000000ff2200720c */ /* 0x000fe20003f46270 */
[----:B------:R-:W-:Y:S02]  /*2030*/  IMAD.MOV R34, RZ, RZ, -R31 ;  /* 0x000000ffff227224 */ /* 0x000fe400078e0a1f */
[----:B------:R-:W-:Y:S01]  /*2040*/  @!P3 IMAD.MOV R27, RZ, RZ, -R27 ;  /* 0x000000ffff1bb224 */ /* 0x000fe200078e0a1b */
[C---:B------:R-:W-:Y:S01]  /*2050*/  ISETP.GT.U32.AND P3, PT, R3.reuse, R32, PT ;  /* 0x000000200300720c */ /* 0x040fe20003f64070 */
[----:B------:R-:W-:-:S02]  /*2060*/  IMAD R31, R3, R34, R33 ;  /* 0x00000022031f7224 */ /* 0x000fc400078e0221 */
[----:B------:R-:W-:Y:S01]  /*2070*/  @!P5 IMAD.MOV R23, RZ, RZ, -R23 ;  /* 0x000000ffff17d224 */ /* 0x000fe200078e0a17 */
[C---:B------:R-:W-:Y:S01]  /*2080*/  ISETP.GT.U32.AND P5, PT, R3.reuse, R28, PT ;  /* 0x0000001c0300720c */ /* 0x040fe20003fa4070 */
[----:B------:R-:W-:Y:S01]  /*2090*/  @!P0 IMAD.MOV R25, RZ, RZ, -R25 ;  /* 0x000000ffff198224 */ /* 0x000fe200078e0a19 */
[----:B------:R-:W-:Y:S01]  /*20a0*/  ISETP.GT.U32.AND P0, PT, R3, R31, PT ;  /* 0x0000001f0300720c */ /* 0x000fe20003f04070 */
[--C-:B------:R-:W-:Y:S01]  /*20b0*/  @!P1 IMAD.IADD R29, R29, 0x1, -R3.reuse ;  /* 0x000000011d1d9824 */ /* 0x100fe200078e0a03 */
[----:B------:R-:W-:Y:S01]  /*20c0*/  ISETP.GE.AND P1, PT, R37, RZ, PT ;  /* 0x000000ff2500720c */ /* 0x000fe20003f26270 */
[----:B------:R-:W-:Y:S01]  /*20d0*/  IMAD.MOV.U32 R34, RZ, RZ, R36 ;  /* 0x000000ffff227224 */ /* 0x000fe200078e0024 */
[----:B------:R-:W-:Y:S01]  /*20e0*/  LOP3.LUT R36, R5, 0x3c, RZ, 0xfc, !PT ;  /* 0x0000003c05247812 */ /* 0x000fe200078efcff */
[--C-:B------:R-:W-:Y:S01]  /*20f0*/  @!P6 IMAD.IADD R30, R30, 0x1, -R3.reuse ;  /* 0x000000011e1ee824 */ /* 0x100fe200078e0a03 */
[----:B------:R-:W-:Y:S01]  /*2100*/  ISETP.GT.U32.AND P6, PT, R3, R29, PT ;  /* 0x0000001d0300720c */ /* 0x000fe20003fc4070 */
[----:B------:R-:W-:-:S02]  /*2110*/  @!P3 IMAD.IADD R32, R32, 0x1, -R3 ;  /* 0x000000012020b824 */ /* 0x000fc400078e0a03 */
[----:B------:R-:W-:-:S03]  /*2120*/  IMAD.HI.U32 R33, R6, R34, RZ ;  /* 0x0000002206217227 */ /* 0x000fc600078e00ff */
[C---:B------:R-:W-:Y:S01]  /*2130*/  ISETP.GT.U32.AND P3, PT, R3.reuse, R32, PT ;  /* 0x000000200300720c */ /* 0x040fe20003f64070 */
[----:B------:R-:W-:Y:S01]  /*2140*/  @!P4 IMAD.MOV R24, RZ, RZ, -R24 ;  /* 0x000000ffff18c224 */ /* 0x000fe200078e0a18 */
[----:B------:R-:W-:Y:S01]  /*2150*/  ISETP.GT.U32.AND P4, PT, R3, R30, PT ;  /* 0x0000001e0300720c */ /* 0x000fe20003f84070 */
[----:B------:R-:W-:Y:S01]  /*2160*/  @!P2 IMAD.MOV R26, RZ, RZ, -R26 ;  /* 0x000000ffff1aa224 */ /* 0x000fe200078e0a1a */
[----:B------:R-:W-:Y:S01]  /*2170*/  ISETP.GE.AND P2, PT, R38, RZ, PT ;  /* 0x000000ff2600720c */ /* 0x000fe20003f46270 */
[--C-:B------:R-:W-:Y:S01]  /*2180*/  @!P5 IMAD.IADD R28, R28, 0x1, -R3.reuse ;  /* 0x000000011c1cd824 */ /* 0x100fe200078e0a03 */
[----:B------:R-:W-:Y:S01]  /*2190*/  ISETP.GE.AND P5, PT, R39, RZ, PT ;  /* 0x000000ff2700720c */ /* 0x000fe20003fa6270 */
[----:B------:R-:W-:Y:S01]  /*21a0*/  @!P0 IMAD.IADD R31, R31, 0x1, -R3 ;  /* 0x000000011f1f8824 */ /* 0x000fe200078e0a03 */
[----:B------:R-:W-:Y:S01]  /*21b0*/  IABS R38, R35 ;  /* 0x0000002300267213 */ /* 0x000fe20000000000 */
[----:B------:R-:W-:Y:S01]  /*21c0*/  IMAD.MOV R33, RZ, RZ, -R33 ;  /* 0x000000ffff217224 */ /* 0x000fe200078e0a21 */
[----:B------:R-:W-:Y:S01]  /*21d0*/  ISETP.GE.AND P0, PT, R42, RZ, PT ;  /* 0x000000ff2a00720c */ /* 0x000fe20003f06270 */
[----:B------:R-:W-:Y:S01]  /*21e0*/  @!P1 IMAD.MOV R28, RZ, RZ, -R28 ;  /* 0x000000ffff1c9224 */ /* 0x000fe200078e0a1c */
[C---:B------:R-:W-:Y:S01]  /*21f0*/  ISETP.GT.U32.AND P1, PT, R3.reuse, R31, PT ;  /* 0x0000001f0300720c */ /* 0x040fe20003f24070 */
[----:B------:R-:W-:Y:S01]  /*2200*/  IMAD R33, R3, R33, R34 ;  /* 0x0000002103217224 */ /* 0x000fe200078e0222 */
[----:B------:R-:W-:Y:S01]  /*2210*/  LOP3.LUT R34, R5, 0x42, RZ, 0xfc, !PT ;  /* 0x0000004205227812 */ /* 0x000fe200078efcff */
[--C-:B------:R-:W-:Y:S01]  /*2220*/  @!P6 IMAD.IADD R29, R29, 0x1, -R3.reuse ;  /* 0x000000011d1de824 */ /* 0x100fe200078e0a03 */
[----:B------:R-:W-:Y:S01]  /*2230*/  ISETP.GE.AND P6, PT, R40, RZ, PT ;  /* 0x000000ff2800720c */ /* 0x000fe20003fc6270 */
[--C-:B------:R-:W-:Y:S01]  /*2240*/  @!P3 IMAD.IADD R32, R32, 0x1, -R3.reuse ;  /* 0x000000012020b824 */ /* 0x100fe200078e0a03 */
[----:B------:R-:W-:Y:S01]  /*2250*/  IABS R37, R34 ;  /* 0x0000002200257213 */ /* 0x000fe20000000000 */
[----:B------:R-:W-:Y:S01]  /*2260*/  @!P4 IMAD.IADD R30, R30, 0x1, -R3 ;  /* 0x000000011e1ec824 */ /* 0x000fe200078e0a03 */
[----:B------:R-:W-:Y:S01]  /*2270*/  ISETP.GT.U32.AND P3, PT, R3, R33, PT ;  /* 0x000000210300720c */ /* 0x000fe20003f64070 */
[----:B------:R-:W-:Y:S01]  /*2280*/  @!P2 IMAD.MOV R29, RZ, RZ, -R29 ;  /* 0x000000ffff1da224 */ /* 0x000fe200078e0a1d */
[----:B------:R-:W-:Y:S01]  /*2290*/  ISETP.GE.AND P2, PT, R34, RZ, PT ;  /* 0x000000ff2200720c */ /* 0x000fe20003f46270 */
[----:B------:R-:W-:Y:S01]  /*22a0*/  IMAD.HI.U32 R34, R6, R37, RZ ;  /* 0x0000002506227227 */ /* 0x000fe200078e00ff */
[----:B------:R-:W-:-:S02]  /*22b0*/  IABS R40, R36 ;  /* 0x0000002400287213 */ /* 0x000fc40000000000 */
[----:B------:R-:W-:Y:S01]  /*22c0*/  ISETP.GE.AND P4, PT, R41, RZ, PT ;  /* 0x000000ff2900720c */ /* 0x000fe20003f86270 */
[----:B------:R-:W-:Y:S01]  /*22d0*/  @!P5 IMAD.MOV R30, RZ, RZ, -R30 ;  /* 0x000000ffff1ed224 */ /* 0x000fe200078e0a1e */
[----:B------:R-:W-:Y:S01]  /*22e0*/  ISETP.GE.AND P5, PT, R35, RZ, PT ;  /* 0x000000ff2300720c */ /* 0x000fe20003fa6270 */
[----:B------:R-:W-:Y:S01]  /*22f0*/  @!P1 IMAD.IADD R31, R31, 0x1, -R3 ;  /* 0x000000011f1f9824 */ /* 0x000fe200078e0a03 */
[----:B------:R-:W-:Y:S01]  /*2300*/  ISETP.GE.AND P1, PT, R36, RZ, PT ;  /* 0x000000ff2400720c */ /* 0x000fe20003f26270 */
[----:B------:R-:W-:Y:S01]  /*2310*/  IMAD.HI.U32 R35, R6, R38, RZ ;  /* 0x0000002606237227 */ /* 0x000fe200078e00ff */
[----:B------:R-:W-:Y:S02]  /*2320*/  IABS R41, R43 ;  /* 0x0000002b00297213 */ /* 0x000fe40000000000 */
[----:B------:R-:W-:Y:S01]  /*2330*/  IABS R42, R48 ;  /* 0x00000030002a7213 */ /* 0x000fe20000000000 */
[----:B------:R-:W-:Y:S02]  /*2340*/  IMAD.MOV R36, RZ, RZ, -R34 ;  /* 0x000000ffff247224 */ /* 0x000fe400078e0a22 */
[----:B------:R-:W-:-:S02]  /*2350*/  IMAD.MOV R39, RZ, RZ, -R35 ;  /* 0x000000ffff277224 */ /* 0x000fc400078e0a23 */
[----:B------:R-:W-:Y:S01]  /*2360*/  IMAD R35, R3, R36, R37 ;  /* 0x0000002403237224 */ /* 0x000fe200078e0225 */
[----:B------:R-:W-:Y:S01]  /*2370*/  IABS R37, R45 ;  /* 0x0000002d00257213 */ /* 0x000fe20000000000 */
[----:B------:R-:W-:Y:S02]  /*2380*/  @!P3 IMAD.IADD R33, R33, 0x1, -R3 ;  /* 0x000000012121b824 */ /* 0x000fe400078e0a03 */
[----:B------:R-:W-:-:S03]  /*2390*/  IMAD.HI.U32 R34, R6, R40, RZ ;  /* 0x0000002806227227 */ /* 0x000fc600078e00ff */
[C---:B------:R-:W-:Y:S01]  /*23a0*/  ISETP.GT.U32.AND P3, PT, R3.reuse, R33, PT ;  /* 0x000000210300720c */ /* 0x040fe20003f64070 */
[C---:B------:R-:W-:Y:S02]  /*23b0*/  IMAD R36, R3.reuse, R39, R38 ;  /* 0x0000002703247224 */ /* 0x040fe400078e0226 */
[----:B------:R-:W-:Y:S01]  /*23c0*/  @!P6 IMAD.MOV R31, RZ, RZ, -R31 ;  /* 0x000000ffff1fe224 */ /* 0x000fe200078e0a1f */
[----:B------:R-:W-:Y:S01]  /*23d0*/  ISETP.GT.U32.AND P6, PT, R3, R35, PT ;  /* 0x000000230300720c */ /* 0x000fe20003fc4070 */
[----:B------:R-:W-:Y:S02]  /*23e0*/  IMAD.MOV R34, RZ, RZ, -R34 ;  /* 0x000000ffff227224 */ /* 0x000fe400078e0a22 */
[----:B------:R-:W-:Y:S02]  /*23f0*/  IMAD.MOV.U32 R39, RZ, RZ, R37 ;  /* 0x000000ffff277224 */ /* 0x000fe400078e0025 */
[----:B------:R-:W-:-:S04]  /*2400*/  IMAD.HI.U32 R37, R6, R41, RZ ;  /* 0x0000002906257227 */ /* 0x000fc800078e00ff */
[C---:B------:R-:W-:Y:S02]  /*2410*/  IMAD R34, R3.reuse, R34, R40 ;  /* 0x0000002203227224 */ /* 0x040fe400078e0228 */
[----:B------:R-:W-:Y:S02]  /*2420*/  IMAD.MOV R40, RZ, RZ, -R37 ;  /* 0x000000ffff287224 */ /* 0x000fe400078e0a25 */
[----:B------:R-:W-:Y:S01]  /*2430*/  @!P4 IMAD.MOV R32, RZ, RZ, -R32 ;  /* 0x000000ffff20c224 */ /* 0x000fe200078e0a20 */
[C---:B------:R-:W-:Y:S01]  /*2440*/  ISETP.GT.U32.AND P4, PT, R3.reuse, R36, PT ;  /* 0x000000240300720c */ /* 0x040fe20003f84070 */
[----:B------:R-:W-:Y:S01]  /*2450*/  IMAD R37, R3, R40, R41 ;  /* 0x0000002803257224 */ /* 0x000fe200078e0229 */
[----:B------:R-:W-:Y:S01]  /*2460*/  IABS R40, R46 ;  /* 0x0000002e00287213 */ /* 0x000fe20000000000 */
[--C-:B------:R-:W-:Y:S01]  /*2470*/  @!P3 IMAD.IADD R33, R33, 0x1, -R3.reuse ;  /* 0x000000012121b824 */ /* 0x100fe200078e0a03 */
[----:B------:R-:W-:Y:S01]  /*2480*/  ISETP.GT.U32.AND P3, PT, R3, R34, PT ;  /* 0x000000220300720c */ /* 0x000fe20003f64070 */
[----:B------:R-:W-:Y:S01]  /*2490*/  @!P6 IMAD.IADD R35, R35, 0x1, -R3 ;  /* 0x000000012323e824 */ /* 0x000fe200078e0a03 */
[----:B------:R-:W-:Y:S01]  /*24a0*/  ISETP.GT.U32.AND P6, PT, R3, R37, PT ;  /* 0x000000250300720c */ /* 0x000fe20003fc4070 */
[----:B------:R-:W-:Y:S01]  /*24b0*/  IMAD.HI.U32 R38, R6, R39, RZ ;  /* 0x0000002706267227 */ /* 0x000fe200078e00ff */
[----:B------:R-:W-:-:S03]  /*24c0*/  IABS R41, R47 ;  /* 0x0000002f00297213 */ /* 0x000fc60000000000 */
[----:B------:R-:W-:Y:S02]  /*24d0*/  IMAD.MOV R38, RZ, RZ, -R38 ;  /* 0x000000ffff267224 */ /* 0x000fe400078e0a26 */
[----:B------:R-:W-:Y:S01]  /*24e0*/  @!P4 IMAD.IADD R36, R36, 0x1, -R3 ;  /* 0x000000012424c824 */ /* 0x000fe200078e0a03 */
[C---:B------:R-:W-:Y:S01]  /*24f0*/  ISETP.GT.U32.AND P4, PT, R3.reuse, R35, PT ;  /* 0x000000230300720c */ /* 0x040fe20003f84070 */
[----:B------:R-:W-:Y:S02]  /*2500*/  IMAD R38, R3, R38, R39 ;  /* 0x0000002603267224 */ /* 0x000fe400078e0227 */
[----:B------:R-:W-:-:S04]  /*2510*/  IMAD.HI.U32 R39, R6, R40, RZ ;  /* 0x0000002806277227 */ /* 0x000fc800078e00ff */
[--C-:B------:R-:W-:Y:S01]  /*2520*/  @!P3 IMAD.IADD R34, R34, 0x1, -R3.reuse ;  /* 0x000000012222b824 */ /* 0x100fe200078e0a03 */
[----:B------:R-:W-:Y:S01]  /*2530*/  ISETP.GT.U32.AND P3, PT, R3, R36, PT ;  /* 0x000000240300720c */ /* 0x000fe20003f64070 */
[----:B------:R-:W-:Y:S02]  /*2540*/  @!P6 IMAD.IADD R37, R37, 0x1, -R3 ;  /* 0x000000012525e824 */ /* 0x000fe400078e0a03 */
[----:B------:R-:W-:Y:S02]  /*2550*/  IMAD.MOV R39, RZ, RZ, -R39 ;  /* 0x000000ffff277224 */ /* 0x000fe400078e0a27 */
[----:B------:R-:W-:Y:S01]  /*2560*/  @!P0 IMAD.MOV R33, RZ, RZ, -R33 ;  /* 0x000000ffff218224 */ /* 0x000fe200078e0a21 */
[C---:B------:R-:W-:Y:S01]  /*2570*/  ISETP.GT.U32.AND P6, PT, R3.reuse, R37, PT ;  /* 0x000000250300720c */ /* 0x040fe20003fc4070 */
[C---:B------:R-:W-:Y:S01]  /*2580*/  IMAD R39, R3.reuse, R39, R40 ;  /* 0x0000002703277224 */ /* 0x040fe200078e0228 */
[----:B------:R-:W-:Y:S01]  /*2590*/  ISETP.GT.U32.AND P0, PT, R3, R34, PT ;  /* 0x000000220300720c */ /* 0x000fe20003f04070 */
[----:B------:R-:W-:-:S04]  /*25a0*/  IMAD.HI.U32 R40, R6, R41, RZ ;  /* 0x0000002906287227 */ /* 0x000fc800078e00ff */
[----:B------:R-:W-:Y:S02]  /*25b0*/  IMAD.MOV R40, RZ, RZ, -R40 ;  /* 0x000000ffff287224 */ /* 0x000fe400078e0a28 */
[----:B------:R-:W-:Y:S01]  /*25c0*/  @!P3 IMAD.IADD R36, R36, 0x1, -R3 ;  /* 0x000000012424b824 */ /* 0x000fe200078e0a03 */
[C---:B------:R-:W-:Y:S01]  /*25d0*/  ISETP.GT.U32.AND P3, PT, R3.reuse, R39, PT ;  /* 0x000000270300720c */ /* 0x040fe20003f64070 */
[----:B------:R-:W-:Y:S02]  /*25e0*/  IMAD R40, R3, R40, R41 ;  /* 0x0000002803287224 */ /* 0x000fe400078e0229 */
[----:B------:R-:W-:Y:S02]  /*25f0*/  @!P6 IMAD.IADD R37, R37, 0x1, -R3 ;  /* 0x000000012525e824 */ /* 0x000fe400078e0a03 */
[----:B------:R-:W-:Y:S01]  /*2600*/  IMAD.HI.U32 R41, R6, R42, RZ ;  /* 0x0000002a06297227 */ /* 0x000fe200078e00ff */
[----:B------:R-:W-:-:S03]  /*2610*/  ISETP.GT.U32.AND P6, PT, R3, R40, PT ;  /* 0x000000280300720c */ /* 0x000fc60003fc4070 */
[----:B------:R-:W-:Y:S02]  /*2620*/  IMAD.MOV R41, RZ, RZ, -R41 ;  /* 0x000000ffff297224 */ /* 0x000fe400078e0a29 */
[--C-:B------:R-:W-:Y:S01]  /*2630*/  @!P4 IMAD.IADD R35, R35, 0x1, -R3.reuse ;  /* 0x000000012323c824 */ /* 0x100fe200078e0a03 */
[----:B------:R-:W-:Y:S01]  /*2640*/  ISETP.GT.U32.AND P4, PT, R3, R38, PT ;  /* 0x000000260300720c */ /* 0x000fe20003f84070 */
[----:B------:R-:W-:Y:S01]  /*2650*/  @!P3 IMAD.IADD R39, R39, 0x1, -R3 ;  /* 0x000000012727b824 */ /* 0x000fe200078e0a03 */
[----:B------:R-:W-:Y:S01]  /*2660*/  ISETP.GE.AND P3, PT, R46, RZ, PT ;  /* 0x000000ff2e00720c */ /* 0x000fe20003f66270 */
[----:B------:R-:W-:Y:S01]  /*2670*/  IMAD R42, R3, R41, R42 ;  /* 0x00000029032a7224 */ /* 0x000fe200078e022a */
[----:B------:R-:W-:Y:S01]  /*2680*/  LOP3.LUT R46, R5, 0x26, RZ, 0xfc, !PT ;  /* 0x00000026052e7812 */ /* 0x000fe200078efcff */
[----:B------:R-:W-:-:S04]  /*2690*/  IMAD.HI.U32 R41, R6, R44, RZ ;  /* 0x0000002c06297227 */ /* 0x000fc800078e00ff */
[----:B------:R-:W-:Y:S01]  /*26a0*/  @!P6 IMAD.IADD R40, R40, 0x1, -R3 ;  /* 0x000000012828e824 */ /* 0x000fe200078e0a03 */
[----:B------:R-:W-:Y:S01]  /*26b0*/  ISETP.GT.U32.AND P6, PT, R3, R39, PT ;  /* 0x000000270300720c */ /* 0x000fe20003fc4070 */
[----:B------:R-:W-:Y:S02]  /*26c0*/  IMAD.MOV R41, RZ, RZ, -R41 ;  /* 0x000000ffff297224 */ /* 0x000fe400078e0a29 */
[--C-:B------:R-:W-:Y:S01]  /*26d0*/  @!P0 IMAD.IADD R34, R34, 0x1, -R3.reuse ;  /* 0x0000000122228824 */ /* 0x100fe200078e0a03 */
[----:B------:R-:W-:Y:S01]  /*26e0*/  ISETP.GE.AND P0, PT, R43, RZ, PT ;  /* 0x000000ff2b00720c */ /* 0x000fe20003f06270 */
[C---:B------:R-:W-:Y:S02]  /*26f0*/  IMAD R41, R3.reuse, R41, R44 ;  /* 0x0000002903297224 */ /* 0x040fe400078e022c */
[----:B------:R-:W-:Y:S01]  /*2700*/  @!P1 IMAD.MOV R34, RZ, RZ, -R34 ;  /* 0x000000ffff229224 */ /* 0x000fe200078e0a22 */
[----:B------:R-:W-:Y:S01]  /*2710*/  ISETP.GT.U32.AND P1, PT, R3, R42, PT ;  /* 0x0000002a0300720c */ /* 0x000fe20003f24070 */
[----:B------:R-:W-:Y:S01]  /*2720*/  @!P4 IMAD.IADD R38, R38, 0x1, -R3 ;  /* 0x000000012626c824 */ /* 0x000fe200078e0a03 */
[----:B------:R-:W-:Y:S01]  /*2730*/  ISETP.GE.AND P4, PT, R45, RZ, PT ;  /* 0x000000ff2d00720c */ /* 0x000fe20003f86270 */
[----:B------:R-:W-:Y:S01]  /*2740*/  @!P2 IMAD.MOV R35, RZ, RZ, -R35 ;  /* 0x000000ffff23a224 */ /* 0x000fe200078e0a23 */
[----:B------:R-:W-:Y:S01]  /*2750*/  IABS R45, R51 ;  /* 0x00000033002d7213 */ /* 0x000fe20000000000 */
[----:B------:R-:W-:Y:S01]  /*2760*/  @!P6 IMAD.IADD R39, R39, 0x1, -R3 ;  /* 0x000000012727e824 */ /* 0x000fe200078e0a03 */
[C---:B------:R-:W-:Y:S01]  /*2770*/  ISETP.GT.U32.AND P6, PT, R3.reuse, R41, PT ;  /* 0x000000290300720c */ /* 0x040fe20003fc4070 */
[----:B------:R-:W-:Y:S01]  /*2780*/  @!P5 IMAD.MOV R36, RZ, RZ, -R36 ;  /* 0x000000ffff24d224 */ /* 0x000fe200078e0a24 */
[C---:B------:R-:W-:Y:S01]  /*2790*/  ISETP.GT.U32.AND P2, PT, R3.reuse, R38, PT ;  /* 0x000000260300720c */ /* 0x040fe20003f44070 */
[----:B------:R-:W-:Y:S01]  /*27a0*/  IMAD.HI.U32 R43, R6, R45, RZ ;  /* 0x0000002d062b7227 */ /* 0x000fe200078e00ff */
[----:B------:R-:W-:-:S03]  /*27b0*/  ISETP.GT.U32.AND P5, PT, R3, R40, PT ;  /* 0x000000280300720c */ /* 0x000fc60003fa4070 */
[----:B------:R-:W-:Y:S02]  /*27c0*/  IMAD.MOV R44, RZ, RZ, -R43 ;  /* 0x000000ffff2c7224 */ /* 0x000fe400078e0a2b */
[----:B------:R-:W-:Y:S02]  /*27d0*/  @!P1 IMAD.IADD R42, R42, 0x1, -R3 ;  /* 0x000000012a2a9824 */ /* 0x000fe400078e0a03 */
[----:B------:R-:W-:Y:S01]  /*27e0*/  @!P0 IMAD.MOV R37, RZ, RZ, -R37 ;  /* 0x000000ffff258224 */ /* 0x000fe200078e0a25 */
[----:B------:R-:W-:Y:S01]  /*27f0*/  ISETP.GE.AND P0, PT, R47, RZ, PT ;  /* 0x000000ff2f00720c */ /* 0x000fe20003f06270 */
[----:B------:R-:W-:Y:S01]  /*2800*/  @!P6 IMAD.IADD R41, R41, 0x1, -R3 ;  /* 0x000000012929e824 */ /* 0x000fe200078e0a03 */
[C---:B------:R-:W-:Y:S01]  /*2810*/  ISETP.GT.U32.AND P1, PT, R3.reuse, R42, PT ;  /* 0x0000002a0300720c */ /* 0x040fe20003f24070 */
[----:B------:R-:W-:Y:S01]  /*2820*/  IMAD R43, R3, R44, R45 ;  /* 0x0000002c032b7224 */ /* 0x000fe200078e022d */
[----:B------:R-:W-:Y:S01]  /*2830*/  LOP3.LUT R44, R5, 0x2a, RZ, 0xfc, !PT ;  /* 0x0000002a052c7812 */ /* 0x000fe200078efcff */
[--C-:B------:R-:W-:Y:S01]  /*2840*/  @!P2 IMAD.IADD R38, R38, 0x1, -R3.reuse ;  /* 0x000000012626a824 */ /* 0x100fe200078e0a03 */
[----:B------:R-:W-:Y:S01]  /*2850*/  ISETP.GT.U32.AND P6, PT, R3, R41, PT ;  /* 0x000000290300720c */ /* 0x000fe20003fc4070 */
[----:B------:R-:W-:Y:S01]  /*2860*/  @!P5 IMAD.IADD R40, R40, 0x1, -R3 ;  /* 0x000000012828d824 */ /* 0x000fe200078e0a03 */
[----:B------:R-:W-:Y:S01]  /*2870*/  LOP3.LUT R45, R5, 0x28, RZ, 0xfc, !PT ;  /* 0x00000028052d7812 */ /* 0x000fe200078efcff */
[----:B------:R-:W-:Y:S01]  /*2880*/  @!P3 IMAD.MOV R39, RZ, RZ, -R39 ;  /* 0x000000ffff27b224 */ /* 0x000fe200078e0a27 */
[----:B------:R-:W-:Y:S01]  /*2890*/  IABS R47, R44 ;  /* 0x0000002c002f7213 */ /* 0x000fe20000000000 */
[----:B------:R-:W-:Y:S01]  /*28a0*/  @!P4 IMAD.MOV R38, RZ, RZ, -R38 ;  /* 0x000000ffff26c224 */ /* 0x000fe200078e0a26 */
[----:B------:R-:W-:Y:S01]  /*28b0*/  ISETP.GE.AND P2, PT, R48, RZ, PT ;  /* 0x000000ff3000720c */ /* 0x000fe20003f46270 */
[----:B------:R-:W-:Y:S01]  /*28c0*/  @!P0 IMAD.MOV R40, RZ, RZ, -R40 ;  /* 0x000000ffff288224 */ /* 0x000fe200078e0a28 */
[----:B------:R-:W-:Y:S01]  /*28d0*/  ISETP.GE.AND P3, PT, R44, RZ, PT ;  /* 0x000000ff2c00720c */ /* 0x000fe20003f66270 */
[----:B------:R-:W-:Y:S01]  /*28e0*/  IMAD.HI.U32 R44, R6, R47, RZ ;  /* 0x0000002f062c7227 */ /* 0x000fe200078e00ff */
[----:B------:R-:W-:-:S02]  /*28f0*/  IABS R48, R45 ;  /* 0x0000002d00307213 */ /* 0x000fc40000000000 */
[----:B------:R-:W-:Y:S01]  /*2900*/  ISETP.GE.AND P5, PT, R50, RZ, PT ;  /* 0x000000ff3200720c */ /* 0x000fe20003fa6270 */
[--C-:B------:R-:W-:Y:S01]  /*2910*/  @!P6 IMAD.IADD R41, R41, 0x1, -R3.reuse ;  /* 0x000000012929e824 */ /* 0x100fe200078e0a03 */
[----:B------:R-:W-:Y:S01]  /*2920*/  ISETP.GT.U32.AND P6, PT, R3, R43, PT ;  /* 0x0000002b0300720c */ /* 0x000fe20003fc4070 */
[----:B------:R-:W-:Y:S01]  /*2930*/  IMAD.MOV R44, RZ, RZ, -R44 ;  /* 0x000000ffff2c7224 */ /* 0x000fe200078e0a2c */
[----:B------:R-:W-:Y:S01]  /*2940*/  IABS R50, R46 ;  /* 0x0000002e00327213 */ /* 0x000fe20000000000 */
[----:B------:R-:W-:Y:S01]  /*2950*/  @!P1 IMAD.IADD R42, R42, 0x1, -R3 ;  /* 0x000000012a2a9824 */ /* 0x000fe200078e0a03 */
[----:B------:R-:W-:Y:S01]  /*2960*/  ISETP.GE.AND P0, PT, R45, RZ, PT ;  /* 0x000000ff2d00720c */ /* 0x000fe20003f06270 */
[----:B------:R-:W-:Y:S01]  /*2970*/  IMAD.HI.U32 R45, R6, R48, RZ ;  /* 0x00000030062d7227 */ /* 0x000fe200078e00ff */
[----:B------:R-:W-:Y:S02]  /*2980*/  ISETP.GE.AND P1, PT, R46, RZ, PT ;  /* 0x000000ff2e00720c */ /* 0x000fe40003f26270 */
[----:B------:R-:W-:Y:S01]  /*2990*/  ISETP.GE.AND P4, PT, R51, RZ, PT ;  /* 0x000000ff3300720c */ /* 0x000fe20003f86270 */
[----:B------:R-:W-:-:S04]  /*29a0*/  IMAD.HI.U32 R46, R6, R50, RZ ;  /* 0x00000032062e7227 */ /* 0x000fc800078e00ff */
[----:B------:R-:W-:Y:S02]  /*29b0*/  IMAD.MOV R45, RZ, RZ, -R45 ;  /* 0x000000ffff2d7224 */ /* 0x000fe400078e0a2d */
[----:B------:R-:W-:Y:S02]  /*29c0*/  IMAD R44, R3, R44, R47 ;  /* 0x0000002c032c7224 */ /* 0x000fe400078e022f */
[----:B------:R-:W-:Y:S02]  /*29d0*/  @!P6 IMAD.IADD R43, R43, 0x1, -R3 ;  /* 0x000000012b2be824 */ /* 0x000fe400078e0a03 */
[----:B------:R-:W-:Y:S02]  /*29e0*/  IMAD.MOV R51, RZ, RZ, -R46 ;  /* 0x000000ffff337224 */ /* 0x000fe400078e0a2e */
[C---:B------:R-:W-:Y:S01]  /*29f0*/  IMAD R46, R3.reuse, R45, R48 ;  /* 0x0000002d032e7224 */ /* 0x040fe200078e0230 */
[C---:B------:R-:W-:Y:S01]  /*2a00*/  ISETP.GT.U32.AND P6, PT, R3.reuse, R43, PT ;  /* 0x0000002b0300720c */ /* 0x040fe20003fc4070 */
[----:B------:R-:W-:Y:S01]  /*2a10*/  @!P2 IMAD.MOV R42, RZ, RZ, -R42 ;  /* 0x000000ffff2aa224 */ /* 0x000fe200078e0a2a */
[C---:B------:R-:W-:Y:S01]  /*2a20*/  ISETP.GT.U32.AND P2, PT, R3.reuse, R44, PT ;  /* 0x0000002c0300720c */ /* 0x040fe20003f44070 */
[----:B------:R-:W-:Y:S01]  /*2a30*/  @!P5 IMAD.MOV R41, RZ, RZ, -R41 ;  /* 0x000000ffff29d224 */ /* 0x000fe200078e0a29 */
[----:B------:R-:W-:Y:S01]  /*2a40*/  ISETP.GT.U32.AND P5, PT, R3, R46, PT ;  /* 0x0000002e0300720c */ /* 0x000fe20003fa4070 */
[----:B------:R-:W-:-:S04]  /*2a50*/  IMAD.HI.U32 R45, R6, R52, RZ ;  /* 0x00000034062d7227 */ /* 0x000fc800078e00ff */
[----:B------:R-:W-:-:S04]  /*2a60*/  IMAD.HI.U32 R47, R6, R53, RZ ;  /* 0x00000035062f7227 */ /* 0x000fc800078e00ff */
[----:B------:R-:W-:Y:S02]  /*2a70*/  IMAD.MOV R45, RZ, RZ, -R45 ;  /* 0x000000ffff2d7224 */ /* 0x000fe400078e0a2d */
[C---:B------:R-:W-:Y:S02]  /*2a80*/  IMAD R48, R3.reuse, R51, R50 ;  /* 0x0000003303307224 */ /* 0x040fe400078e0232 */
[----:B------:R-:W-:Y:S01]  /*2a90*/  IMAD.MOV R54, RZ, RZ, -R47 ;  /* 0x000000ffff367224 */ /* 0x000fe200078e0a2f */
[----:B------:R-:W-:Y:S01]  /*2aa0*/  IABS R47, R58 ;  /* 0x0000003a002f7213 */ /* 0x000fe20000000000 */
[----:B------:R-:W-:Y:S02]  /*2ab0*/  IMAD R50, R3, R45, R52 ;  /* 0x0000002d03327224 */ /* 0x000fe400078e0234 */
[--C-:B------:R-:W-:Y:S01]  /*2ac0*/  @!P6 IMAD.IADD R43, R43, 0x1, -R3.reuse ;  /* 0x000000012b2be824 */ /* 0x100fe200078e0a03 */
[----:B------:R-:W-:Y:S01]  /*2ad0*/  ISETP.GT.U32.AND P6, PT, R3, R48, PT ;  /* 0x000000300300720c */ /* 0x000fe20003fc4070 */
[----:B------:R-:W-:-:S02]  /*2ae0*/  @!P2 IMAD.IADD R44, R44, 0x1, -R3 ;  /* 0x000000012c2ca824 */ /* 0x000fc400078e0a03 */
[----:B------:R-:W-:Y:S02]  /*2af0*/  @!P5 IMAD.IADD R46, R46, 0x1, -R3 ;  /* 0x000000012e2ed824 */ /* 0x000fe400078e0a03 */
[----:B------:R-:W-:Y:S01]  /*2b00*/  @!P4 IMAD.MOV R43, RZ, RZ, -R43 ;  /* 0x000000ffff2bc224 */ /* 0x000fe200078e0a2b */
[C---:B------:R-:W-:Y:S01]  /*2b10*/  ISETP.GT.U32.AND P2, PT, R3.reuse, R44, PT ;  /* 0x0000002c0300720c */ /* 0x040fe20003f44070 */
[C---:B------:R-:W-:Y:S01]  /*2b20*/  IMAD R52, R3.reuse, R54, R53 ;  /* 0x0000003603347224 */ /* 0x040fe200078e0235 */
[C---:B------:R-:W-:Y:S01]  /*2b30*/  ISETP.GT.U32.AND P4, PT, R3.reuse, R50, PT ;  /* 0x000000320300720c */ /* 0x040fe20003f84070 */
[----:B------:R-:W-:Y:S01]  /*2b40*/  IMAD.MOV.U32 R54, RZ, RZ, R47 ;  /* 0x000000ffff367224 */ /* 0x000fe200078e002f */
[----:B------:R-:W-:Y:S01]  /*2b50*/  ISETP.GT.U32.AND P5, PT, R3, R46, PT ;  /* 0x0000002e0300720c */ /* 0x000fe20003fa4070 */
[----:B------:R-:W-:Y:S01]  /*2b60*/  IMAD.HI.U32 R47, R6, R56, RZ ;  /* 0x00000038062f7227 */ /* 0x000fe200078e00ff */
[----:B------:R-:W-:-:S03]  /*2b70*/  IABS R53, R59 ;  /* 0x0000003b00357213 */ /* 0x000fc60000000000 */
[----:B------:R-:W-:-:S04]  /*2b80*/  IMAD.HI.U32 R45, R6, R54, RZ ;  /* 0x00000036062d7227 */ /* 0x000fc800078e00ff */
[----:B------:R-:W-:Y:S02]  /*2b90*/  IMAD.MOV R45, RZ, RZ, -R45 ;  /* 0x000000ffff2d7224 */ /* 0x000fe400078e0a2d */
[--C-:B------:R-:W-:Y:S01]  /*2ba0*/  @!P2 IMAD.IADD R44, R44, 0x1, -R3.reuse ;  /* 0x000000012c2ca824 */ /* 0x100fe200078e0a03 */
[C---:B------:R-:W-:Y:S01]  /*2bb0*/  ISETP.GT.U32.AND P2, PT, R3.reuse, R52, PT ;  /* 0x000000340300720c */ /* 0x040fe20003f44070 */
[C---:B------:R-:W-:Y:S02]  /*2bc0*/  IMAD R54, R3.reuse, R45, R54 ;  /* 0x0000002d03367224 */ /* 0x040fe400078e0236 */
[--C-:B------:R-:W-:Y:S02]  /*2bd0*/  @!P4 IMAD.IADD R50, R50, 0x1, -R3.reuse ;  /* 0x000000013232c824 */ /* 0x100fe400078e0a03 */
[--C-:B------:R-:W-:Y:S02]  /*2be0*/  @!P6 IMAD.IADD R48, R48, 0x1, -R3.reuse ;  /* 0x000000013030e824 */ /* 0x100fe400078e0a03 */
[----:B------:R-:W-:Y:S01]  /*2bf0*/  @!P5 IMAD.IADD R46, R46, 0x1, -R3 ;  /* 0x000000012e2ed824 */ /* 0x000fe200078e0a03 */
[C---:B------:R-:W-:Y:S01]  /*2c00*/  ISETP.GT.U32.AND P5, PT, R3.reuse, R54, PT ;  /* 0x000000360300720c */ /* 0x040fe20003fa4070 */
[----:B------:R-:W-:Y:S01]  /*2c10*/  IMAD.MOV.U32 R51, RZ, RZ, R44 ;  /* 0x000000ffff337224 */ /* 0x000fe200078e002c */
[C---:B------:R-:W-:Y:S01]  /*2c20*/  ISETP.GT.U32.AND P4, PT, R3.reuse, R50, PT ;  /* 0x000000320300720c */ /* 0x040fe20003f84070 */
[----:B------:R-:W-:Y:S01]  /*2c30*/  IMAD.HI.U32 R45, R6, R53, RZ ;  /* 0x00000035062d7227 */ /* 0x000fe200078e00ff */
[----:B------:R-:W-:-:S03]  /*2c40*/  ISETP.GT.U32.AND P6, PT, R3, R48, PT ;  /* 0x000000300300720c */ /* 0x000fc60003fc4070 */
[----:B------:R-:W-:Y:S01]  /*2c50*/  @!P3 IMAD.MOV R51, RZ, RZ, -R51 ;  /* 0x000000ffff33b224 */ /* 0x000fe200078e0a33 */
[----:B------:R-:W-:Y:S01]  /*2c60*/  ISETP.GE.AND P3, PT, R55, RZ, PT ;  /* 0x000000ff3700720c */ /* 0x000fe20003f66270 */
[----:B------:R-:W-:Y:S01]  /*2c70*/  IMAD.MOV R44, RZ, RZ, -R45 ;  /* 0x000000ffff2c7224 */ /* 0x000fe200078e0a2d */
[C---:B------:R-:W-:Y:S01]  /*2c80*/  LOP3.LUT R45, R5.reuse, 0x18, RZ, 0xfc, !PT ;  /* 0x00000018052d7812 */ /* 0x040fe200078efcff */
[----:B------:R-:W-:Y:S01]  /*2c90*/  @!P2 IMAD.IADD R52, R52, 0x1, -R3 ;  /* 0x000000013434a824 */ /* 0x000fe200078e0a03 */
[----:B------:R-:W-:Y:S01]  /*2ca0*/  ISETP.GE.AND P2, PT, R58, RZ, PT ;  /* 0x000000ff3a00720c */ /* 0x000fe20003f46270 */
[----:B------:R-:W-:Y:S01]  /*2cb0*/  IMAD.MOV R47, RZ, RZ, -R47 ;  /* 0x000000ffff2f7224 */ /* 0x000fe200078e0a2f */
[----:B------:R-:W-:Y:S01]  /*2cc0*/  LOP3.LUT R58, R5, 0x16, RZ, 0xfc, !PT ;  /* 0x00000016053a7812 */ /* 0x000fe200078efcff */
[C---:B------:R-:W-:Y:S02]  /*2cd0*/  IMAD R44, R3.reuse, R44, R53 ;  /* 0x0000002c032c7224 */ /* 0x040fe400078e0235 */
[--C-:B------:R-:W-:Y:S01]  /*2ce0*/  @!P5 IMAD.IADD R54, R54, 0x1, -R3.reuse ;  /* 0x000000013636d824 */ /* 0x100fe200078e0a03 */
[C---:B------:R-:W-:Y:S01]  /*2cf0*/  ISETP.GT.U32.AND P5, PT, R3.reuse, R52, PT ;  /* 0x000000340300720c */ /* 0x040fe20003fa4070 */
[--C-:B------:R-:W-:Y:S01]  /*2d00*/  @!P4 IMAD.IADD R50, R50, 0x1, -R3.reuse ;  /* 0x000000013232c824 */ /* 0x100fe200078e0a03 */
[----:B------:R-:W-:Y:S01]  /*2d10*/  ISETP.GT.U32.AND P4, PT, R3, R44, PT ;  /* 0x0000002c0300720c */ /* 0x000fe20003f84070 */
[----:B------:R-:W-:Y:S01]  /*2d20*/  @!P6 IMAD.IADD R48, R48, 0x1, -R3 ;  /* 0x000000013030e824 */ /* 0x000fe200078e0a03 */
[----:B------:R-:W-:Y:S01]  /*2d30*/  ISETP.GE.AND P6, PT, R57, RZ, PT ;  /* 0x000000ff3900720c */ /* 0x000fe20003fc6270 */
[----:B------:R-:W-:Y:S01]  /*2d40*/  IMAD R56, R3, R47, R56 ;  /* 0x0000002f03387224 */ /* 0x000fe200078e0238 */
[----:B------:R-:W-:Y:S01]  /*2d50*/  IABS R47, R45 ;  /* 0x0000002d002f7213 */ /* 0x000fe20000000000 */
[----:B------:R-:W-:-:S02]  /*2d60*/  IMAD.MOV.U32 R53, RZ, RZ, R46 ;  /* 0x000000ffff357224 */ /* 0x000fc400078e002e */
[----:B------:R-:W-:Y:S01]  /*2d70*/  IMAD.MOV.U32 R57, RZ, RZ, R50 ;  /* 0x000000ffff397224 */ /* 0x000fe200078e0032 */
[----:B------:R-:W-:Y:S01]  /*2d80*/  IABS R50, R58 ;  /* 0x0000003a00327213 */ /* 0x000fe20000000000 */
[----:B------:R-:W-:Y:S01]  /*2d90*/  @!P0 IMAD.MOV R53, RZ, RZ, -R53 ;  /* 0x000000ffff358224 */ /* 0x000fe200078e0a35 */
[C---:B------:R-:W-:Y:S01]  /*2da0*/  ISETP.GT.U32.AND P0, PT, R3.reuse, R54, PT ;  /* 0x000000360300720c */ /* 0x040fe20003f04070 */
[----:B------:R-:W-:Y:S01]  /*2db0*/  @!P3 IMAD.MOV R57, RZ, RZ, -R57 ;  /* 0x000000ffff39b224 */ /* 0x000fe200078e0a39 */
[----:B------:R-:W-:Y:S01]  /*2dc0*/  ISETP.GT.U32.AND P3, PT, R3, R56, PT ;  /* 0x000000380300720c */ /* 0x000fe20003f64070 */
[----:B------:R-:W-:Y:S02]  /*2dd0*/  IMAD.MOV.U32 R55, RZ, RZ, R48 ;  /* 0x000000ffff377224 */ /* 0x000fe400078e0030 */
[----:B------:R-:W-:Y:S01]  /*2de0*/  @!P5 IMAD.IADD R52, R52, 0x1, -R3 ;  /* 0x000000013434d824 */ /* 0x000fe200078e0a03 */
[----:B------:R-:W-:Y:S01]  /*2df0*/  ISETP.GE.AND P5, PT, R60, RZ, PT ;  /* 0x000000ff3c00720c */ /* 0x000fe20003fa6270 */
[----:B------:R-:W-:Y:S01]  /*2e00*/  @!P1 IMAD.MOV R55, RZ, RZ, -R55 ;  /* 0x000000ffff379224 */ /* 0x000fe200078e0a37 */
[----:B------:R-:W-:Y:S01]  /*2e10*/  ISETP.GE.AND P1, PT, R59, RZ, PT ;  /* 0x000000ff3b00720c */ /* 0x000fe20003f26270 */
[--C-:B------:R-:W-:Y:S01]  /*2e20*/  @!P4 IMAD.IADD R44, R44, 0x1, -R3.reuse ;  /* 0x000000012c2cc824 */ /* 0x100fe200078e0a03 */
[----:B------:R-:W-:Y:S01]  /*2e30*/  ISETP.GE.AND P4, PT, R58, RZ, PT ;  /* 0x000000ff3a00720c */ /* 0x000fe20003f86270 */
[----:B------:R-:W-:Y:S01]  /*2e40*/  IMAD.MOV.U32 R59, RZ, RZ, R52 ;  /* 0x000000ffff3b7224 */ /* 0x000fe200078e0034 */
[----:B------:R-:W-:Y:S01]  /*2e50*/  LOP3.LUT R52, R5, 0xc, RZ, 0xfc, !PT ;  /* 0x0000000c05347812 */ /* 0x000fe200078efcff */
[--C-:B------:R-:W-:Y:S01]  /*2e60*/  @!P0 IMAD.IADD R54, R54, 0x1, -R3.reuse ;  /* 0x0000000136368824 */ /* 0x100fe200078e0a03 */
[----:B------:R-:W-:Y:S01]  /*2e70*/  ISETP.GE.AND P0, PT, R45, RZ, PT ;  /* 0x000000ff2d00720c */ /* 0x000fe20003f06270 */
[----:B------:R-:W-:Y:S01]  /*2e80*/  @!P3 IMAD.IADD R56, R56, 0x1, -R3 ;  /* 0x000000013838b824 */ /* 0x000fe200078e0a03 */
[----:B------:R-:W-:Y:S01]  /*2e90*/  IABS R68, R52 ;  /* 0x0000003400447213 */ /* 0x000fe20000000000 */
[----:B------:R-:W-:Y:S01]  /*2ea0*/  @!P6 IMAD.MOV R59, RZ, RZ, -R59 ;  /* 0x000000ffff3be224 */ /* 0x000fe200078e0a3b */
[C---:B------:R-:W-:Y:S01]  /*2eb0*/  ISETP.GT.U32.AND P6, PT, R3.reuse, R44, PT ;  /* 0x0000002c0300720c */ /* 0x040fe20003fc4070 */
[----:B------:R-:W-:Y:S01]  /*2ec0*/  IMAD.HI.U32 R45, R6, R47, RZ ;  /* 0x0000002f062d7227 */ /* 0x000fe200078e00ff */
[----:B------:R-:W-:-:S03]  /*2ed0*/  ISETP.GT.U32.AND P3, PT, R3, R56, PT ;  /* 0x000000380300720c */ /* 0x000fc60003f64070 */
[----:B------:R-:W-:-:S04]  /*2ee0*/  IMAD.HI.U32 R46, R6, R50, RZ ;  /* 0x00000032062e7227 */ /* 0x000fc800078e00ff */
[----:B------:R-:W-:Y:S02]  /*2ef0*/  IMAD.MOV R48, RZ, RZ, -R45 ;  /* 0x000000ffff307224 */ /* 0x000fe400078e0a2d */
[----:B------:R-:W-:Y:S02]  /*2f00*/  IMAD.MOV R45, RZ, RZ, -R46 ;  /* 0x000000ffff2d7224 */ /* 0x000fe400078e0a2e */
[----:B------:R-:W-:Y:S01]  /*2f10*/  IMAD R46, R3, R48, R47 ;  /* 0x00000030032e7224 */ /* 0x000fe200078e022f */
[----:B------:R-:W-:Y:S01]  /*2f20*/  LOP3.LUT R47, R5, 0x12, RZ, 0xfc, !PT ;  /* 0x00000012052f7812 */ /* 0x000fe200078efcff */
[--C-:B------:R-:W-:Y:S02]  /*2f30*/  @!P6 IMAD.IADD R44, R44, 0x1, -R3.reuse ;  /* 0x000000012c2ce824 */ /* 0x100fe400078e0a03 */
[----:B------:R-:W-:Y:S01]  /*2f40*/  @!P3 IMAD.IADD R56, R56, 0x1, -R3 ;  /* 0x000000013838b824 */ /* 0x000fe200078e0a03 */
[C---:B------:R-:W-:Y:S01]  /*2f50*/  ISETP.GT.U32.AND P6, PT, R3.reuse, R46, PT ;  /* 0x0000002e0300720c */ /* 0x040fe20003fc4070 */
[----:B------:R-:W-:Y:S01]  /*2f60*/  IMAD R48, R3, R45, R50 ;  /* 0x0000002d03307224 */ /* 0x000fe200078e0232 */
[C---:B------:R-:W-:Y:S01]  /*2f70*/  LOP3.LUT R45, R5.reuse, 0x14, RZ, 0xfc, !PT ;  /* 0x00000014052d7812 */ /* 0x040fe200078efcff */
[----:B------:R-:W-:Y:S01]  /*2f80*/  IMAD.MOV.U32 R63, RZ, RZ, R56 ;  /* 0x000000ffff3f7224 */ /* 0x000fe200078e0038 */
[----:B------:R-:W-:Y:S01]  /*2f90*/  LOP3.LUT R50, R5, 0x10, RZ, 0xfc, !PT ;  /* 0x0000001005327812 */ /* 0x000fe200078efcff */
[----:B------:R-:W-:Y:S01]  /*2fa0*/  IMAD.MOV.U32 R61, RZ, RZ, R44 ;  /* 0x000000ffff3d7224 */ /* 0x000fe200078e002c */
[----:B------:R-:W-:Y:S01]  /*2fb0*/  IABS R58, R45 ;  /* 0x0000002d003a7213 */ /* 0x000fe20000000000 */
[----:B------:R-:W-:Y:S01]  /*2fc0*/  @!P5 IMAD.MOV R63, RZ, RZ, -R63 ;  /* 0x000000ffff3fd224 */ /* 0x000fe200078e0a3f */
[----:B------:R-:W-:Y:S01]  /*2fd0*/  ISETP.GT.U32.AND P5, PT, R3, R48, PT ;  /* 0x000000300300720c */ /* 0x000fe20003fa4070 */
[----:B------:R-:W-:Y:S01]  /*2fe0*/  @!P2 IMAD.MOV R54, RZ, RZ, -R54 ;  /* 0x000000ffff36a224 */ /* 0x000fe200078e0a36 */
[----:B------:R-:W-:Y:S01]  /*2ff0*/  IABS R60, R47 ;  /* 0x0000002f003c7213 */ /* 0x000fe20000000000 */
[----:B------:R-:W-:Y:S01]  /*3000*/  IMAD.HI.U32 R44, R6, R58, RZ ;  /* 0x0000003a062c7227 */ /* 0x000fe200078e00ff */
[----:B------:R-:W-:-:S02]  /*3010*/  ISETP.GE.AND P2, PT, R45, RZ, PT ;  /* 0x000000ff2d00720c */ /* 0x000fc40003f46270 */
[----:B------:R-:W-:Y:S01]  /*3020*/  IABS R62, R50 ;  /* 0x00000032003e7213 */ /* 0x000fe20000000000 */
[----:B------:R-:W-:Y:S01]  /*3030*/  @!P6 IMAD.IADD R46, R46, 0x1, -R3 ;  /* 0x000000012e2ee824 */ /* 0x000fe200078e0a03 */
[----:B------:R-:W-:Y:S01]  /*3040*/  ISETP.GE.AND P3, PT, R47, RZ, PT ;  /* 0x000000ff2f00720c */ /* 0x000fe20003f66270 */
[----:B------:R-:W-:Y:S01]  /*3050*/  IMAD.MOV R44, RZ, RZ, -R44 ;  /* 0x000000ffff2c7224 */ /* 0x000fe200078e0a2c */
[----:B------:R-:W-:Y:S01]  /*3060*/  IABS R56, R83 ;  /* 0x0000005300387213 */ /* 0x000fe20000000000 */
[----:B------:R-:W-:Y:S01]  /*3070*/  IMAD.HI.U32 R45, R6, R60, RZ ;  /* 0x0000003c062d7227 */ /* 0x000fe200078e00ff */
[----:B------:R-:W-:-:S03]  /*3080*/  ISETP.GT.U32.AND P6, PT, R3, R46, PT ;  /* 0x0000002e0300720c */ /* 0x000fc60003fc4070 */
[----:B------:R-:W-:Y:S02]  /*3090*/  @!P5 IMAD.IADD R48, R48, 0x1, -R3 ;  /* 0x000000013030d824 */ /* 0x000fe400078e0a03 */
[C---:B------:R-:W-:Y:S02]  /*30a0*/  IMAD R58, R3.reuse, R44, R58 ;  /* 0x0000002c033a7224 */ /* 0x040fe400078e023a */
[----:B------:R-:W-:Y:S01]  /*30b0*/  IMAD.MOV R45, RZ, RZ, -R45 ;  /* 0x000000ffff2d7224 */ /* 0x000fe200078e0a2d */
[----:B------:R-:W-:Y:S01]  /*30c0*/  ISETP.GT.U32.AND P5, PT, R3, R48, PT ;  /* 0x000000300300720c */ /* 0x000fe20003fa4070 */
[----:B------:R-:W-:-:S04]  /*30d0*/  IMAD.HI.U32 R44, R6, R62, RZ ;  /* 0x0000003e062c7227 */ /* 0x000fc800078e00ff */
[----:B------:R-:W-:Y:S01]  /*30e0*/  @!P6 IMAD.IADD R46, R46, 0x1, -R3 ;  /* 0x000000012e2ee824 */ /* 0x000fe200078e0a03 */
[C---:B------:R-:W-:Y:S01]  /*30f0*/  ISETP.GT.U32.AND P6, PT, R3.reuse, R58, PT ;  /* 0x0000003a0300720c */ /* 0x040fe20003fc4070 */
[C---:B------:R-:W-:Y:S02]  /*3100*/  IMAD R60, R3.reuse, R45, R60 ;  /* 0x0000002d033c7224 */ /* 0x040fe400078e023c */
[----:B------:R-:W-:Y:S02]  /*3110*/  IMAD.MOV R47, RZ, RZ, -R44 ;  /* 0x000000ffff2f7224 */ /* 0x000fe400078e0a2c */
[----:B------:R-:W-:Y:S02]  /*3120*/  IMAD.MOV.U32 R65, RZ, RZ, R46 ;  /* 0x000000ffff417224 */ /* 0x000fe400078e002e */
[C---:B------:R-:W-:Y:S02]  /*3130*/  IMAD R62, R3.reuse, R47, R62 ;  /* 0x0000002f033e7224 */ /* 0x040fe400078e023e */
[----:B------:R-:W-:Y:S01]  /*3140*/  @!P0 IMAD.MOV R65, RZ, RZ, -R65 ;  /* 0x000000ffff418224 */ /* 0x000fe200078e0a41 */
[C---:B------:R-:W-:Y:S01]  /*3150*/  ISETP.GT.U32.AND P0, PT, R3.reuse, R60, PT ;  /* 0x0000003c0300720c */ /* 0x040fe20003f04070 */
[----:B------:R-:W-:Y:S01]  /*3160*/  @!P5 IMAD.IADD R48, R48, 0x1, -R3 ;  /* 0x000000013030d824 */ /* 0x000fe200078e0a03 */
[----:B------:R-:W-:Y:S01]  /*3170*/  ISETP.GT.U32.AND P5, PT, R3, R62, PT ;  /* 0x0000003e0300720c */ /* 0x000fe20003fa4070 */
[----:B------:R-:W-:-:S04]  /*3180*/  IMAD.HI.U32 R44, R6, R70, RZ ;  /* 0x00000046062c7227 */ /* 0x000fc800078e00ff */
[----:B------:R-:W-:Y:S02]  /*3190*/  IMAD.MOV R44, RZ, RZ, -R44 ;  /* 0x000000ffff2c7224 */ /* 0x000fe400078e0a2c */
[--C-:B------:R-:W-:Y:S02]  /*31a0*/  @!P6 IMAD.IADD R58, R58, 0x1, -R3.reuse ;  /* 0x000000013a3ae824 */ /* 0x100fe400078e0a03 */
[C---:B------:R-:W-:Y:S02]  /*31b0*/  IMAD R70, R3.reuse, R44, R70 ;  /* 0x0000002c03467224 */ /* 0x040fe400078e0246 */
[--C-:B------:R-:W-:Y:S01]  /*31c0*/  @!P0 IMAD.IADD R60, R60, 0x1, -R3.reuse ;  /* 0x000000013c3c8824 */ /* 0x100fe200078e0a03 */
[C---:B------:R-:W-:Y:S01]  /*31d0*/  ISETP.GT.U32.AND P6, PT, R3.reuse, R58, PT ;  /* 0x0000003a0300720c */ /* 0x040fe20003fc4070 */
[----:B------:R-:W-:Y:S02]  /*31e0*/  @!P5 IMAD.IADD R62, R62, 0x1, -R3 ;  /* 0x000000013e3ed824 */ /* 0x000fe400078e0a03 */
[----:B------:R-:W-:Y:S01]  /*31f0*/  IMAD.HI.U32 R44, R6, R72, RZ ;  /* 0x00000048062c7227 */ /* 0x000fe200078e00ff */
[----:B------:R-:W-:-:S02]  /*3200*/  ISETP.GT.U32.AND P0, PT, R3, R60, PT ;  /* 0x0000003c0300720c */ /* 0x000fc40003f04070 */
[----:B------:R-:W-:Y:S01]  /*3210*/  ISETP.GT.U32.AND P5, PT, R3, R62, PT ;  /* 0x0000003e0300720c */ /* 0x000fe20003fa4070 */
[----:B------:R-:W-:Y:S02]  /*3220*/  IMAD.MOV R44, RZ, RZ, -R44 ;  /* 0x000000ffff2c7224 */ /* 0x000fe400078e0a2c */
[----:B------:R-:W-:-:S04]  /*3230*/  IMAD.HI.U32 R45, R6, R68, RZ ;  /* 0x00000044062d7227 */ /* 0x000fc800078e00ff */
[C---:B------:R-:W-:Y:S02]  /*3240*/  IMAD R72, R3.reuse, R44, R72 ;  /* 0x0000002c03487224 */ /* 0x040fe400078e0248 */
[----:B------:R-:W-:Y:S02]  /*3250*/  IMAD.MOV R45, RZ, RZ, -R45 ;  /* 0x000000ffff2d7224 */ /* 0x000fe400078e0a2d */
[--C-:B------:R-:W-:Y:S01]  /*3260*/  @!P0 IMAD.IADD R60, R60, 0x1, -R3.reuse ;  /* 0x000000013c3c8824 */ /* 0x100fe200078e0a03 */
[C---:B------:R-:W-:Y:S01]  /*3270*/  ISETP.GT.U32.AND P0, PT, R3.reuse, R70, PT ;  /* 0x000000460300720c */ /* 0x040fe20003f04070 */
[----:B------:R-:W-:Y:S01]  /*3280*/  @!P5 IMAD.IADD R62, R62, 0x1, -R3 ;  /* 0x000000013e3ed824 */ /* 0x000fe200078e0a03 */
[C---:B------:R-:W-:Y:S01]  /*3290*/  ISETP.GT.U32.AND P5, PT, R3.reuse, R72, PT ;  /* 0x000000480300720c */ /* 0x040fe20003fa4070 */
[----:B------:R-:W-:Y:S02]  /*32a0*/  IMAD R68, R3, R45, R68 ;  /* 0x0000002d03447224 */ /* 0x000fe400078e0244 */
[----:B------:R-:W-:-:S04]  /*32b0*/  IMAD.HI.U32 R45, R6, R76, RZ ;  /* 0x0000004c062d7227 */ /* 0x000fc800078e00ff */
[----:B------:R-:W-:-:S04]  /*32c0*/  IMAD.HI.U32 R46, R6, R78, RZ ;  /* 0x0000004e062e7227 */ /* 0x000fc800078e00ff */
[--C-:B------:R-:W-:Y:S02]  /*32d0*/  @!P0 IMAD.IADD R70, R70, 0x1, -R3.reuse ;  /* 0x0000000146468824 */ /* 0x100fe400078e0a03 */
[----:B------:R-:W-:Y:S02]  /*32e0*/  @!P5 IMAD.IADD R72, R72, 0x1, -R3 ;  /* 0x000000014848d824 */ /* 0x000fe400078e0a03 */
[----:B------:R-:W-:Y:S01]  /*32f0*/  IMAD.MOV R45, RZ, RZ, -R45 ;  /* 0x000000ffff2d7224 */ /* 0x000fe200078e0a2d */
[----:B------:R-:W-:Y:S01]  /*3300*/  ISETP.GT.U32.AND P5, PT, R3, R70, PT ;  /* 0x000000460300720c */ /* 0x000fe20003fa4070 */
[----:B------:R-:W-:Y:S02]  /*3310*/  IMAD.MOV R46, RZ, RZ, -R46 ;  /* 0x000000ffff2e7224 */ /* 0x000fe400078e0a2e */
[----:B------:R-:W-:-:S04]  /*3320*/  IMAD.HI.U32 R44, R6, R74, RZ ;  /* 0x0000004a062c7227 */ /* 0x000fc800078e00ff */
[--C-:B------:R-:W-:Y:S01]  /*3330*/  @!P6 IMAD.IADD R58, R58, 0x1, -R3.reuse ;  /* 0x000000013a3ae824 */ /* 0x100fe200078e0a03 */
[C---:B------:R-:W-:Y:S01]  /*3340*/  ISETP.GT.U32.AND P6, PT, R3.reuse, R68, PT ;  /* 0x000000440300720c */ /* 0x040fe20003fc4070 */
[C---:B------:R-:W-:Y:S02]  /*3350*/  IMAD R76, R3.reuse, R45, R76 ;  /* 0x0000002d034c7224 */ /* 0x040fe400078e024c */
[C---:B------:R-:W-:Y:S01]  /*3360*/  IMAD R78, R3.reuse, R46, R78 ;  /* 0x0000002e034e7224 */ /* 0x040fe200078e024e */
[----:B------:R-:W-:Y:S01]  /*3370*/  IABS R46, R77 ;  /* 0x0000004d002e7213 */ /* 0x000fe20000000000 */
[----:B------:R-:W-:Y:S02]  /*3380*/  IMAD.MOV R44, RZ, RZ, -R44 ;  /* 0x000000ffff2c7224 */ /* 0x000fe400078e0a2c */
[----:B------:R-:W-:Y:S01]  /*3390*/  @!P5 IMAD.IADD R70, R70, 0x1, -R3 ;  /* 0x000000014646d824 */ /* 0x000fe200078e0a03 */
[C---:B------:R-:W-:Y:S01]  /*33a0*/  ISETP.GT.U32.AND P5, PT, R3.reuse, R76, PT ;  /* 0x0000004c0300720c */ /* 0x040fe20003fa4070 */
[----:B------:R-:W-:-:S02]  /*33b0*/  IMAD R74, R3, R44, R74 ;  /* 0x0000002c034a7224 */ /* 0x000fc400078e024a */
[----:B------:R-:W-:-:S04]  /*33c0*/  IMAD.HI.U32 R44, R6, R46, RZ ;  /* 0x0000002e062c7227 */ /* 0x000fc800078e00ff */
[----:B------:R-:W-:Y:S02]  /*33d0*/  IMAD.MOV R44, RZ, RZ, -R44 ;  /* 0x000000ffff2c7224 */ /* 0x000fe400078e0a2c */
[----:B------:R-:W-:Y:S01]  /*33e0*/  @!P6 IMAD.IADD R68, R68, 0x1, -R3 ;  /* 0x000000014444e824 */ /* 0x000fe200078e0a03 */
[----:B------:R-:W-:Y:S01]  /*33f0*/  ISETP.GE.AND P6, PT, R52, RZ, PT ;  /* 0x000000ff3400720c */ /* 0x000fe20003fc6270 */
[----:B------:R-:W-:Y:S01]  /*3400*/  IMAD.MOV.U32 R67, RZ, RZ, R48 ;  /* 0x000000ffff437224 */ /* 0x000fe200078e0030 */
[----:B------:R-:W-:Y:S01]  /*3410*/  IABS R48, R79 ;  /* 0x0000004f00307213 */ /* 0x000fe20000000000 */
[C---:B------:R-:W-:Y:S01]  /*3420*/  IMAD R44, R3.reuse, R44, R46 ;  /* 0x0000002c032c7224 */ /* 0x040fe200078e022e */
[C---:B------:R-:W-:Y:S01]  /*3430*/  ISETP.GT.U32.AND P0, PT, R3.reuse, R68, PT ;  /* 0x000000440300720c */ /* 0x040fe20003f04070 */
[----:B------:R-:W-:Y:S01]  /*3440*/  @!P1 IMAD.MOV R61, RZ, RZ, -R61 ;  /* 0x000000ffff3d9224 */ /* 0x000fe200078e0a3d */
[----:B------:R-:W-:Y:S01]  /*3450*/  ISETP.GE.AND P1, PT, R50, RZ, PT ;  /* 0x000000ff3200720c */ /* 0x000fe20003f26270 */
[----:B------:R-:W-:Y:S01]  /*3460*/  @!P5 IMAD.IADD R76, R76, 0x1, -R3 ;  /* 0x000000014c4cd824 */ /* 0x000fe200078e0a03 */
[----:B------:R-:W-:Y:S01]  /*3470*/  IABS R50, R81 ;  /* 0x0000005100327213 */ /* 0x000fe20000000000 */
[----:B------:R-:W-:Y:S01]  /*3480*/  IMAD.HI.U32 R45, R6, R48, RZ ;  /* 0x00000030062d7227 */ /* 0x000fe200078e00ff */
[----:B------:R-:W-:-:S03]  /*3490*/  ISETP.GT.U32.AND P5, PT, R3, R44, PT ;  /* 0x0000002c0300720c */ /* 0x000fc60003fa4070 */
[----:B------:R-:W-:Y:S01]  /*34a0*/  @!P4 IMAD.MOV R67, RZ, RZ, -R67 ;  /* 0x000000ffff43c224 */ /* 0x000fe200078e0a43 */
[----:B------:R-:W-:Y:S01]  /*34b0*/  ISETP.GT.U32.AND P4, PT, R3, R72, PT ;  /* 0x000000480300720c */ /* 0x000fe20003f84070 */
[----:B------:R-:W-:-:S04]  /*34c0*/  IMAD.HI.U32 R46, R6, R50, RZ ;  /* 0x00000032062e7227 */ /* 0x000fc800078e00ff */
[----:B------:R-:W-:Y:S02]  /*34d0*/  IMAD.MOV R45, RZ, RZ, -R45 ;  /* 0x000000ffff2d7224 */ /* 0x000fe400078e0a2d */
[----:B------:R-:W-:Y:S02]  /*34e0*/  IMAD.MOV R52, RZ, RZ, -R46 ;  /* 0x000000ffff347224 */ /* 0x000fe400078e0a2e */
[C---:B------:R-:W-:Y:S02]  /*34f0*/  IMAD R46, R3.reuse, R45, R48 ;  /* 0x0000002d032e7224 */ /* 0x040fe400078e0230 */
[--C-:B------:R-:W-:Y:S01]  /*3500*/  @!P0 IMAD.IADD R68, R68, 0x1, -R3.reuse ;  /* 0x0000000144448824 */ /* 0x100fe200078e0a03 */
[C---:B------:R-:W-:Y:S01]  /*3510*/  ISETP.GT.U32.AND P0, PT, R3.reuse, R74, PT ;  /* 0x0000004a0300720c */ /* 0x040fe20003f04070 */
[--C-:B------:R-:W-:Y:S01]  /*3520*/  @!P5 IMAD.IADD R44, R44, 0x1, -R3.reuse ;  /* 0x000000012c2cd824 */ /* 0x100fe200078e0a03 */
[C---:B------:R-:W-:Y:S01]  /*3530*/  ISETP.GT.U32.AND P5, PT, R3.reuse, R46, PT ;  /* 0x0000002e0300720c */ /* 0x040fe20003fa4070 */
[----:B------:R-:W-:Y:S01]  /*3540*/  @!P4 IMAD.IADD R72, R72, 0x1, -R3 ;  /* 0x000000014848c824 */ /* 0x000fe200078e0a03 */
[C---:B------:R-:W-:Y:S01]  /*3550*/  ISETP.GT.U32.AND P4, PT, R3.reuse, R78, PT ;  /* 0x0000004e0300720c */ /* 0x040fe20003f84070 */
[----:B------:R-:W-:-:S02]  /*3560*/  IMAD R48, R3, R52, R50 ;  /* 0x0000003403307224 */ /* 0x000fc400078e0232 */
[----:B------:R-:W-:-:S04]  /*3570*/  IMAD.HI.U32 R47, R6, R56, RZ ;  /* 0x00000038062f7227 */ /* 0x000fc800078e00ff */
[----:B------:R-:W-:Y:S02]  /*3580*/  IMAD.MOV R47, RZ, RZ, -R47 ;  /* 0x000000ffff2f7224 */ /* 0x000fe400078e0a2f */
[--C-:B------:R-:W-:Y:S01]  /*3590*/  @!P0 IMAD.IADD R74, R74, 0x1, -R3.reuse ;  /* 0x000000014a4a8824 */ /* 0x100fe200078e0a03 */
[----:B------:R-:W-:Y:S01]  /*35a0*/  ISETP.GE.AND P0, PT, R66, RZ, PT ;  /* 0x000000ff4200720c */ /* 0x000fe20003f06270 */
[--C-:B------:R-:W-:Y:S01]  /*35b0*/  @!P5 IMAD.IADD R46, R46, 0x1, -R3.reuse ;  /* 0x000000012e2ed824 */ /* 0x100fe200078e0a03 */
[----:B------:R-:W-:Y:S01]  /*35c0*/  ISETP.GT.U32.AND P5, PT, R3, R48, PT ;  /* 0x000000300300720c */ /* 0x000fe20003fa4070 */
[----:B------:R-:W-:Y:S01]  /*35d0*/  @!P4 IMAD.IADD R78, R78, 0x1, -R3 ;  /* 0x000000014e4ec824 */ /* 0x000fe200078e0a03 */
[----:B------:R-:W-:Y:S01]  /*35e0*/  IABS R66, R85 ;  /* 0x0000005500427213 */ /* 0x000fe20000000000 */
[----:B------:R-:W-:Y:S01]  /*35f0*/  @!P2 IMAD.MOV R58, RZ, RZ, -R58 ;  /* 0x000000ffff3aa224 */ /* 0x000fe200078e0a3a */
[----:B------:R-:W-:Y:S01]  /*3600*/  ISETP.GE.AND P4, PT, R69, RZ, PT ;  /* 0x000000ff4500720c */ /* 0x000fe20003f86270 */
[----:B------:R-:W-:Y:S01]  /*3610*/  @!P3 IMAD.MOV R60, RZ, RZ, -R60 ;  /* 0x000000ffff3cb224 */ /* 0x000fe200078e0a3c */
[----:B------:R-:W-:Y:S01]  /*3620*/  IABS R69, R86 ;  /* 0x0000005600457213 */ /* 0x000fe20000000000 */
[----:B------:R-:W-:Y:S01]  /*3630*/  IMAD.HI.U32 R45, R6, R66, RZ ;  /* 0x00000042062d7227 */ /* 0x000fe200078e00ff */
[----:B------:R-:W-:-:S02]  /*3640*/  ISETP.GT.U32.AND P2, PT, R3, R74, PT ;  /* 0x0000004a0300720c */ /* 0x000fc40003f44070 */
[C---:B------:R-:W-:Y:S01]  /*3650*/  ISETP.GT.U32.AND P3, PT, R3.reuse, R76, PT ;  /* 0x0000004c0300720c */ /* 0x040fe20003f64070 */
[C---:B------:R-:W-:Y:S02]  /*3660*/  IMAD R50, R3.reuse, R47, R56 ;  /* 0x0000002f03327224 */ /* 0x040fe400078e0238 */
[----:B------:R-:W-:Y:S01]  /*3670*/  @!P1 IMAD.MOV R62, RZ, RZ, -R62 ;  /* 0x000000ffff3e9224 */ /* 0x000fe200078e0a3e */
[----:B------:R-:W-:Y:S01]  /*3680*/  ISETP.GT.U32.AND P1, PT, R3, R78, PT ;  /* 0x0000004e0300720c */ /* 0x000fe20003f24070 */
[----:B------:R-:W-:-:S04]  /*3690*/  IMAD.HI.U32 R47, R6, R69, RZ ;  /* 0x00000045062f7227 */ /* 0x000fc800078e00ff */
[----:B------:R-:W-:-:S04]  /*36a0*/  IMAD.HI.U32 R52, R6, R71, RZ ;  /* 0x0000004706347227 */ /* 0x000fc800078e00ff */
[----:B------:R-:W-:Y:S02]  /*36b0*/  IMAD.MOV R45, RZ, RZ, -R45 ;  /* 0x000000ffff2d7224 */ /* 0x000fe400078e0a2d */
[----:B------:R-:W-:-:S04]  /*36c0*/  IMAD.HI.U32 R56, R6, R73, RZ ;  /* 0x0000004906387227 */ /* 0x000fc800078e00ff */
[----:B------:R-:W-:Y:S02]  /*36d0*/  IMAD.MOV R80, RZ, RZ, -R47 ;  /* 0x000000ffff507224 */ /* 0x000fe400078e0a2f */
[----:B------:R-:W-:Y:S02]  /*36e0*/  IMAD.MOV R82, RZ, RZ, -R52 ;  /* 0x000000ffff527224 */ /* 0x000fe400078e0a34 */
[----:B------:R-:W-:Y:S01]  /*36f0*/  @!P5 IMAD.IADD R48, R48, 0x1, -R3 ;  /* 0x000000013030d824 */ /* 0x000fe200078e0a03 */
[C---:B------:R-:W-:Y:S01]  /*3700*/  ISETP.GT.U32.AND P5, PT, R3.reuse, R44, PT ;  /* 0x0000002c0300720c */ /* 0x040fe20003fa4070 */
[----:B------:R-:W-:Y:S02]  /*3710*/  IMAD R52, R3, R45, R66 ;  /* 0x0000002d03347224 */ /* 0x000fe400078e0242 */
[----:B------:R-:W-:-:S04]  /*3720*/  IMAD.HI.U32 R45, R6, R75, RZ ;  /* 0x0000004b062d7227 */ /* 0x000fc800078e00ff */
[----:B------:R-:W-:Y:S02]  /*3730*/  IMAD.MOV R84, RZ, RZ, -R56 ;  /* 0x000000ffff547224 */ /* 0x000fe400078e0a38 */
[C---:B------:R-:W-:Y:S02]  /*3740*/  IMAD R6, R3.reuse, R80, R69 ;  /* 0x0000005003067224 */ /* 0x040fe400078e0245 */
[----:B------:R-:W-:Y:S01]  /*3750*/  @!P6 IMAD.MOV R68, RZ, RZ, -R68 ;  /* 0x000000ffff44e224 */ /* 0x000fe200078e0a44 */
[C---:B------:R-:W-:Y:S01]  /*3760*/  ISETP.GT.U32.AND P6, PT, R3.reuse, R48, PT ;  /* 0x000000300300720c */ /* 0x040fe20003fc4070 */
[C---:B------:R-:W-:Y:S02]  /*3770*/  IMAD R56, R3.reuse, R82, R71 ;  /* 0x0000005203387224 */ /* 0x040fe400078e0247 */
[--C-:B------:R-:W-:Y:S01]  /*3780*/  @!P2 IMAD.IADD R74, R74, 0x1, -R3.reuse ;  /* 0x000000014a4aa824 */ /* 0x100fe200078e0a03 */
[C---:B------:R-:W-:Y:S01]  /*3790*/  ISETP.GT.U32.AND P2, PT, R3.reuse, R52, PT ;  /* 0x000000340300720c */ /* 0x040fe20003f44070 */
[--C-:B------:R-:W-:Y:S01]  /*37a0*/  @!P3 IMAD.IADD R76, R76, 0x1, -R3.reuse ;  /* 0x000000014c4cb824 */ /* 0x100fe200078e0a03 */
[C---:B------:R-:W-:Y:S01]  /*37b0*/  ISETP.GT.U32.AND P3, PT, R3.reuse, R6, PT ;  /* 0x000000060300720c */ /* 0x040fe20003f64070 */
[----:B------:R-:W-:Y:S01]  /*37c0*/  @!P1 IMAD.IADD R78, R78, 0x1, -R3 ;  /* 0x000000014e4e9824 */ /* 0x000fe200078e0a03 */
[C---:B------:R-:W-:Y:S01]  /*37d0*/  ISETP.GT.U32.AND P1, PT, R3.reuse, R56, PT ;  /* 0x000000380300720c */ /* 0x040fe20003f24070 */
[----:B------:R-:W-:Y:S01]  /*37e0*/  IMAD.MOV R80, RZ, RZ, -R45 ;  /* 0x000000ffff507224 */ /* 0x000fe200078e0a2d */
[----:B------:R-:W-:Y:S01]  /*37f0*/  SHF.R.S32.HI R45, RZ, 0x1f, R12 ;  /* 0x0000001fff2d7819 */ /* 0x000fe2000001140c */
[----:B------:R-:W-:Y:S01]  /*3800*/  @!P0 IMAD.MOV R70, RZ, RZ, -R70 ;  /* 0x000000ffff468224 */ /* 0x000fe200078e0a46 */
[C---:B------:R-:W-:Y:S01]  /*3810*/  ISETP.GT.U32.AND P0, PT, R3.reuse, R46, PT ;  /* 0x0000002e0300720c */ /* 0x040fe20003f04070 */
[----:B------:R-:W-:Y:S01]  /*3820*/  IMAD R66, R3, R84, R73 ;  /* 0x0000005403427224 */ /* 0x000fe200078e0249 */
[----:B------:R-:W-:Y:S01]  /*3830*/  LEA.HI R12, R45, R12, RZ, 0x6 ;  /* 0x0000000c2d0c7211 */ /* 0x000fe200078f30ff */
[----:B------:R-:W-:-:S02]  /*3840*/  IMAD R80, R3, R80, R75 ;  /* 0x0000005003507224 */ /* 0x000fc400078e024b */
[--C-:B------:R-:W-:Y:S01]  /*3850*/  @!P5 IMAD.IADD R44, R44, 0x1, -R3.reuse ;  /* 0x000000012c2cd824 */ /* 0x100fe200078e0a03 */
[C---:B------:R-:W-:Y:S01]  /*3860*/  ISETP.GT.U32.AND P5, PT, R3.reuse, R66, PT ;  /* 0x000000420300720c */ /* 0x040fe20003fa4070 */
[--C-:B------:R-:W-:Y:S01]  /*3870*/  @!P6 IMAD.IADD R48, R48, 0x1, -R3.reuse ;  /* 0x000000013030e824 */ /* 0x100fe200078e0a03 */
[----:B------:R-:W-:Y:S01]  /*3880*/  ISETP.GT.U32.AND P6, PT, R3, R80, PT ;  /* 0x000000500300720c */ /* 0x000fe20003fc4070 */
[--C-:B------:R-:W-:Y:S01]  /*3890*/  @!P2 IMAD.IADD R52, R52, 0x1, -R3.reuse ;  /* 0x000000013434a824 */ /* 0x100fe200078e0a03 */
[----:B------:R-:W-:Y:S01]  /*38a0*/  ISETP.GE.AND P2, PT, R89, RZ, PT ;  /* 0x000000ff5900720c */ /* 0x000fe20003f46270 */
[--C-:B------:R-:W-:Y:S01]  /*38b0*/  @!P3 IMAD.IADD R6, R6, 0x1, -R3.reuse ;  /* 0x000000010606b824 */ /* 0x100fe200078e0a03 */
[----:B------:R-:W-:Y:S01]  /*38c0*/  ISETP.GE.AND P3, PT, R79, RZ, PT ;  /* 0x000000ff4f00720c */ /* 0x000fe20003f66270 */
[--C-:B------:R-:W-:Y:S01]  /*38d0*/  @!P1 IMAD.IADD R56, R56, 0x1, -R3.reuse ;  /* 0x0000000138389824 */ /* 0x100fe200078e0a03 */
[----:B------:R-:W-:Y:S01]  /*38e0*/  ISETP.GE.AND P1, PT, R90, RZ, PT ;  /* 0x000000ff5a00720c */ /* 0x000fe20003f26270 */
[--C-:B------:R-:W-:Y:S01]  /*38f0*/  @!P0 IMAD.IADD R46, R46, 0x1, -R3.reuse ;  /* 0x000000012e2e8824 */ /* 0x100fe200078e0a03 */
[----:B------:R-:W-:Y:S01]  /*3900*/  ISETP.GE.AND P0, PT, R77, RZ, PT ;  /* 0x000000ff4d00720c */ /* 0x000fe20003f06270 */
[----:B------:R-:W-:Y:S01]  /*3910*/  @!P4 IMAD.MOV R72, RZ, RZ, -R72 ;  /* 0x000000ffff48c224 */ /* 0x000fe200078e0a48 */
[----:B------:R-:W-:Y:S01]  /*3920*/  ISETP.GT.U32.AND P4, PT, R3, R50, PT ;  /* 0x000000320300720c */ /* 0x000fe20003f84070 */
[--C-:B------:R-:W-:Y:S01]  /*3930*/  @!P5 IMAD.IADD R66, R66, 0x1, -R3.reuse ;  /* 0x000000014242d824 */ /* 0x100fe200078e0a03 */
[----:B------:R-:W-:Y:S01]  /*3940*/  ISETP.GE.AND P5, PT, R81, RZ, PT ;  /* 0x000000ff5100720c */ /* 0x000fe20003fa6270 */
[----:B------:R-:W-:Y:S01]  /*3950*/  @!P6 IMAD.IADD R80, R80, 0x1, -R3 ;  /* 0x000000015050e824 */ /* 0x000fe200078e0a03 */
[----:B------:R-:W-:Y:S01]  /*3960*/  CS2R R90, SRZ ;  /* 0x00000000005a7805 */ /* 0x000fe2000001ff00 */
[----:B------:R-:W-:Y:S01]  /*3970*/  IMAD.MOV.U32 R47, RZ, RZ, R46 ;  /* 0x000000ffff2f7224 */ /* 0x000fe200078e002e */
[C---:B------:R-:W-:Y:S01]  /*3980*/  ISETP.GT.U32.AND P6, PT, R3.reuse, R66, PT ;  /* 0x000000420300720c */ /* 0x040fe20003fc4070 */
[----:B------:R-:W-:Y:S01]  /*3990*/  @!P2 IMAD.MOV R76, RZ, RZ, -R76 ;  /* 0x000000ffff4ca224 */ /* 0x000fe200078e0a4c */
[C---:B------:R-:W-:Y:S01]  /*39a0*/  ISETP.GT.U32.AND P2, PT, R3.reuse, R52, PT ;  /* 0x000000340300720c */ /* 0x040fe20003f44070 */
[----:B------:R-:W-:Y:S01]  /*39b0*/  @!P3 IMAD.MOV R47, RZ, RZ, -R47 ;  /* 0x000000ffff2fb224 */ /* 0x000fe200078e0a2f */
[C---:B------:R-:W-:Y:S01]  /*39c0*/  ISETP.GT.U32.AND P3, PT, R3.reuse, R80, PT ;  /* 0x000000500300720c */ /* 0x040fe20003f64070 */
[----:B------:R-:W-:Y:S01]  /*39d0*/  @!P1 IMAD.MOV R78, RZ, RZ, -R78 ;  /* 0x000000ffff4e9224 */ /* 0x000fe200078e0a4e */
[C---:B------:R-:W-:Y:S01]  /*39e0*/  ISETP.GT.U32.AND P1, PT, R3.reuse, R6, PT ;  /* 0x000000060300720c */ /* 0x040fe20003f24070 */
[----:B------:R-:W-:Y:S01]  /*39f0*/  @!P0 IMAD.MOV R44, RZ, RZ, -R44 ;  /* 0x000000ffff2c8224 */ /* 0x000fe200078e0a2c */
[----:B------:R-:W-:Y:S01]  /*3a00*/  ISETP.GT.U32.AND P0, PT, R3, R56, PT ;  /* 0x000000380300720c */ /* 0x000fe20003f04070 */
[--C-:B------:R-:W-:Y:S01]  /*3a10*/  @!P4 IMAD.IADD R50, R50, 0x1, -R3.reuse ;  /* 0x000000013232c824 */ /* 0x100fe200078e0a03 */
[----:B------:R-:W-:Y:S01]  /*3a20*/  ISETP.GE.AND P4, PT, R88, RZ, PT ;  /* 0x000000ff5800720c */ /* 0x000fe20003f86270 */
[----:B------:R-:W-:Y:S01]  /*3a30*/  IMAD R0, R0, UR4, RZ ;  /* 0x0000000400007c24 */ /* 0x000fe2000f8e02ff */
[----:B------:R-:W-:Y:S01]  /*3a40*/  LOP3.LUT R46, RZ, R49, RZ, 0x33, !PT ;  /* 0x00000031ff2e7212 */ /* 0x000fe200078e33ff */
[--C-:B------:R-:W-:Y:S01]  /*3a50*/  @!P6 IMAD.IADD R66, R66, 0x1, -R3.reuse ;  /* 0x000000014242e824 */ /* 0x100fe200078e0a03 */
[----:B------:R-:W-:Y:S01]  /*3a60*/  ISETP.GE.AND P6, PT, R5, RZ, PT ;  /* 0x000000ff0500720c */ /* 0x000fe20003fc6270 */
[--C-:B------:R-:W-:Y:S01]  /*3a70*/  @!P2 IMAD.IADD R52, R52, 0x1, -R3.reuse ;  /* 0x000000013434a824 */ /* 0x100fe200078e0a03 */
[----:B------:R-:W-:Y:S01]  /*3a80*/  ISETP.GE.AND P2, PT, R86, RZ, PT ;  /* 0x000000ff5600720c */ /* 0x000fe20003f46270 */
[--C-:B------:R-:W-:Y:S01]  /*3a90*/  @!P3 IMAD.IADD R80, R80, 0x1, -R3.reuse ;  /* 0x000000015050b824 */ /* 0x100fe200078e0a03 */
[----:B------:R-:W-:Y:S01]  /*3aa0*/  ISETP.NE.AND P3, PT, R49, RZ, PT ;  /* 0x000000ff3100720c */ /* 0x000fe20003f65270 */
[--C-:B------:R-:W-:Y:S01]  /*3ab0*/  @!P1 IMAD.IADD R6, R6, 0x1, -R3.reuse ;  /* 0x0000000106069824 */ /* 0x100fe200078e0a03 */
[----:B------:R-:W-:Y:S01]  /*3ac0*/  ISETP.GE.AND P1, PT, R87, RZ, PT ;  /* 0x000000ff5700720c */ /* 0x000fe20003f26270 */
[----:B------:R-:W-:Y:S01]  /*3ad0*/  @!P0 IMAD.IADD R56, R56, 0x1, -R3 ;  /* 0x0000000138388824 */ /* 0x000fe200078e0a03 */
[----:B------:R-:W-:Y:S01]  /*3ae0*/  ISETP.GE.AND P0, PT, R64, RZ, PT ;  /* 0x000000ff4000720c */ /* 0x000fe20003f06270 */
[----:B------:R-:W-:Y:S01]  /*3af0*/  @!P4 IMAD.MOV R74, RZ, RZ, -R74 ;  /* 0x000000ffff4ac224 */ /* 0x000fe200078e0a4a */
[C---:B------:R-:W-:Y:S01]  /*3b00*/  SEL R7, R46.reuse, R7, !P3 ;  /* 0x000000072e077207 */ /* 0x040fe20005800000 */
[----:B------:R-:W-:Y:S01]  /*3b10*/  ULDC UR4, c[0x0][0x240] ;  /* 0x0000900000047ab9 */ /* 0x000fe20000000800 */
[----:B------:R-:W-:Y:S01]  /*3b20*/  ISETP.GT.U32.AND P4, PT, R3, R50, PT ;  /* 0x000000320300720c */ /* 0x000fe20003f84070 */
[----:B------:R-:W-:Y:S01]  /*3b30*/  @!P5 IMAD.MOV R48, RZ, RZ, -R48 ;  /* 0x000000ffff30d224 */ /* 0x000fe200078e0a30 */
[C---:B------:R-:W-:Y:S01]  /*3b40*/  SEL R8, R46.reuse, R8, !P3 ;  /* 0x000000082e087207 */ /* 0x040fe20005800000 */
[----:B------:R-:W-:Y:S01]  /*3b50*/  IMAD R7, R7, UR4, RZ ;  /* 0x0000000407077c24 */ /* 0x000fe2000f8e02ff */
[C---:B------:R-:W-:Y:S01]  /*3b60*/  SEL R10, R46.reuse, R10, !P3 ;  /* 0x0000000a2e0a7207 */ /* 0x040fe20005800000 */
[----:B------:R-:W-:Y:S01]  /*3b70*/  @!P2 IMAD.MOV R6, RZ, RZ, -R6 ;  /* 0x000000ffff06a224 */ /* 0x000fe200078e0a06 */
[----:B------:R-:W-:Y:S01]  /*3b80*/  SEL R13, R46, R13, !P3 ;  /* 0x0000000d2e0d7207 */ /* 0x000fe20005800000 */
[----:B------:R-:W-:Y:S01]  /*3b90*/  IMAD R8, R8, UR4, RZ ;  /* 0x0000000408087c24 */ /* 0x000fe2000f8e02ff */
[C---:B------:R-:W-:Y:S01]  /*3ba0*/  SEL R14, R46.reuse, R14, !P3 ;  /* 0x0000000e2e0e7207 */ /* 0x040fe20005800000 */
[----:B------:R-:W-:Y:S01]  /*3bb0*/  @!P6 IMAD.MOV R80, RZ, RZ, -R80 ;  /* 0x000000ffff50e224 */ /* 0x000fe200078e0a50 */
[----:B------:R-:W-:Y:S01]  /*3bc0*/  SEL R47, R46, R47, !P3 ;  /* 0x0000002f2e2f7207 */ /* 0x000fe20005800000 */
[----:B------:R-:W-:Y:S01]  /*3bd0*/  IMAD R215, R10, UR4, RZ ;  /* 0x000000040ad77c24 */ /* 0x000fe2000f8e02ff */
[C---:B------:R-:W-:Y:S01]  /*3be0*/  SEL R9, R46.reuse, R9, !P3 ;  /* 0x000000092e097207 */ /* 0x040fe20005800000 */
[----:B------:R-:W-:Y:S01]  /*3bf0*/  IMAD R223, R13, UR4, RZ ;  /* 0x000000040ddf7c24 */ /* 0x000fe2000f8e02ff */
[----:B------:R-:W-:Y:S01]  /*3c00*/  ISETP.GE.AND P5, PT, R83, RZ, PT ;  /* 0x000000ff5300720c */ /* 0x000fe20003fa6270 */
[----:B------:R-:W-:Y:S01]  /*3c10*/  @!P1 IMAD.MOV R56, RZ, RZ, -R56 ;  /* 0x000000ffff389224 */ /* 0x000fe200078e0a38 */
[----:B------:R-:W-:Y:S01]  /*3c20*/  SEL R16, R46, R16, !P3 ;  /* 0x000000102e107207 */ /* 0x000fe20005800000 */
[----:B------:R-:W-:Y:S01]  /*3c30*/  IMAD R227, R14, UR4, RZ ;  /* 0x000000040ee37c24 */ /* 0x000fe2000f8e02ff */
[C---:B------:R-:W-:Y:S01]  /*3c40*/  SEL R20, R46.reuse, R20, !P3 ;  /* 0x000000142e147207 */ /* 0x040fe20005800000 */
[----:B------:R-:W-:Y:S01]  /*3c50*/  @!P0 IMAD.MOV R66, RZ, RZ, -R66 ;  /* 0x000000ffff428224 */ /* 0x000fe200078e0a42 */
[----:B------:R-:W-:Y:S01]  /*3c60*/  SEL R5, R46, R43, !P3 ;  /* 0x0000002b2e057207 */ /* 0x000fe20005800000 */
[----:B------:R-:W-:Y:S01]  /*3c70*/  IMAD R47, R47, UR4, RZ ;  /* 0x000000042f2f7c24 */ /* 0x000fe2000f8e02ff */
[----:B------:R-:W-:Y:S01]  /*3c80*/  SHF.R.S32.HI R10, RZ, 0x1f, R7 ;  /* 0x0000001fff0a7819 */ /* 0x000fe20000011407 */
[----:B------:R-:W-:Y:S01]  /*3c90*/  IMAD R9, R9, UR4, RZ ;  /* 0x0000000409097c24 */ /* 0x000fe2000f8e02ff */
[----:B------:R-:W-:Y:S01]  /*3ca0*/  IADD3 R13, P6, R7, UR8, RZ ;  /* 0x00000008070d7c10 */ /* 0x000fe2000ffde0ff */
[----:B------:R-:W-:Y:S01]  /*3cb0*/  @!P4 IMAD.IADD R50, R50, 0x1, -R3 ;  /* 0x000000013232c824 */ /* 0x000fe200078e0a03 */
[----:B------:R-:W-:Y:S01]  /*3cc0*/  SEL R43, R46, R6, !P3 ;  /* 0x000000062e2b7207 */ /* 0x000fe20005800000 */
[----:B------:R-:W-:Y:S01]  /*3cd0*/  IMAD R49, R16, UR4, RZ ;  /* 0x0000000410317c24 */ /* 0x000fe2000f8e02ff */
[----:B------:R-:W-:Y:S01]  /*3ce0*/  SHF.R.S32.HI R7, RZ, 0x1f, R8 ;  /* 0x0000001fff077819 */ /* 0x000fe20000011408 */
[----:B------:R-:W-:Y:S01]  /*3cf0*/  IMAD R242, R20, UR4, RZ ;  /* 0x0000000414f27c24 */ /* 0x000fe2000f8e02ff */
[----:B------:R-:W-:Y:S01]  /*3d00*/  IADD3 R14, P1, R8, UR8, RZ ;  /* 0x00000008080e7c10 */ /* 0x000fe2000ff3e0ff */
[----:B------:R-:W-:Y:S01]  /*3d10*/  @!P5 IMAD.MOV R50, RZ, RZ, -R50 ;  /* 0x000000ffff32d224 */ /* 0x000fe200078e0a32 */
[----:B------:R-:W-:Y:S01]  /*3d20*/  SEL R15, R46, R15, !P3 ;  /* 0x0000000f2e0f7207 */ /* 0x000fe20005800000 */
[----:B------:R-:W-:Y:S01]  /*3d30*/  IMAD R43, R43, UR4, RZ ;  /* 0x000000042b2b7c24 */ /* 0x000fe2000f8e02ff */
[----:B------:R-:W-:Y:S01]  /*3d40*/  IADD3 R6, P0, R0, UR6, RZ ;  /* 0x0000000600067c10 */ /* 0x000fe2000ff1e0ff */
[----:B------:R-:W-:Y:S01]  /*3d50*/  IMAD R64, R5, UR4, RZ ;  /* 0x0000000405407c24 */ /* 0x000fe2000f8e02ff */
[----:B------:R-:W-:Y:S01]  /*3d60*/  ISETP.GE.AND P4, PT, R85, RZ, PT ;  /* 0x000000ff5500720c */ /* 0x000fe20003f86270 */
[----:B------:R-:W-:Y:S01]  /*3d70*/  IMAD R45, R15, UR4, RZ ;  /* 0x000000040f2d7c24 */ /* 0x000fe2000f8e02ff */
[----:B------:R-:W-:Y:S01]  /*3d80*/  SEL R3, R46, R11, !P3 ;  /* 0x0000000b2e037207 */ /* 0x000fe20005800000 */
[----:B------:R-:W-:Y:S01]  /*3d90*/  ULDC UR6, c[0x0][0x23c] ;  /* 0x00008f0000067ab9 */ /* 0x000fe20000000800 */
[----:B------:R-:W-:-:S02]  /*3da0*/  IADD3.X R8, R7, UR9, RZ, P1, !PT ;  /* 0x0000000907087c10 */ /* 0x000fc40008ffe4ff */
[----:B------:R-:W-:Y:S02]  /*3db0*/  CS2R R88, SRZ ;  /* 0x0000000000587805 */ /* 0x000fe4000001ff00 */
[C---:B------:R-:W-:Y:S01]  /*3dc0*/  SEL R21, R46.reuse, R21, !P3 ;  /* 0x000000152e157207 */ /* 0x040fe20005800000 */
[----:B------:R-:W-:Y:S01]  /*3dd0*/  IMAD R219, R3, UR4, RZ ;  /* 0x0000000403db7c24 */ /* 0x000fe2000f8e02ff */
[----:B------:R-:W-:Y:S02]  /*3de0*/  SEL R25, R46, R25, !P3 ;  /* 0x000000192e197207 */ /* 0x000fe40005800000 */
[----:B------:R-:W-:Y:S02]  /*3df0*/  CS2R R82, SRZ ;  /* 0x0000000000527805 */ /* 0x000fe4000001ff00 */
[----:B------:R-:W-:Y:S01]  /*3e00*/  LEA.HI.X.SX32 R11, R0, UR7, 0x1, P0 ;  /* 0x00000007000b7c11 */ /* 0x000fe200080f0eff */
[----:B------:R-:W-:Y:S01]  /*3e10*/  IMAD R244, R21, UR4, RZ ;  /* 0x0000000415f47c24 */ /* 0x000fe2000f8e02ff */
[----:B------:R-:W-:Y:S01]  /*3e20*/  SHF.R.S32.HI R229, RZ, 0x1f, R47 ;  /* 0x0000001fffe57819 */ /* 0x000fe2000001142f */
[----:B------:R-:W-:Y:S01]  /*3e30*/  IMAD R25, R25, UR4, RZ ;  /* 0x0000000419197c24 */ /* 0x000fe2000f8e02ff */
[----:B------:R-:W-:Y:S01]  /*3e40*/  IADD3 R16, P1, R47, UR8, RZ ;  /* 0x000000082f107c10 */ /* 0x000fe2000ff3e0ff */
[----:B------:R-:W-:Y:S01]  /*3e50*/  @!P4 IMAD.MOV R52, RZ, RZ, -R52 ;  /* 0x000000ffff34c224 */ /* 0x000fe200078e0a34 */
[----:B------:R-:W-:-:S02]  /*3e60*/  SHF.R.S32.HI R211, RZ, 0x1f, R9 ;  /* 0x0000001fffd37819 */ /* 0x000fc40000011409 */
[----:B------:R-:W-:Y:S02]  /*3e70*/  CS2R R84, SRZ ;  /* 0x0000000000547805 */ /* 0x000fe4000001ff00 */
[----:B------:R-:W-:Y:S02]  /*3e80*/  IADD3 R212, P0, R9, UR8, RZ ;  /* 0x0000000809d47c10 */ /* 0x000fe4000ff1e0ff */
[----:B------:R-:W-:Y:S02]  /*3e90*/  CS2R R86, SRZ ;  /* 0x0000000000567805 */ /* 0x000fe4000001ff00 */
[----:B------:R-:W-:Y:S01]  /*3ea0*/  SHF.R.S32.HI R241, RZ, 0x1f, R242 ;  /* 0x0000001ffff17819 */ /* 0x000fe200000114f2 */
[----:B------:R-:W-:Y:S01]  /*3eb0*/  USHF.L.U32 UR17, UR6, 0x6, URZ ;  /* 0x0000000606117899 */ /* 0x000fe2000800063f */
[----:B------:R-:W-:Y:S01]  /*3ec0*/  IADD3.X R229, R229, UR9, RZ, P1, !PT ;  /* 0x00000009e5e57c10 */ /* 0x000fe20008ffe4ff */
[----:B------:R-:W-:Y:S01]  /*3ed0*/  UMOV UR7, 0x80000020 ;  /* 0x8000002000077882 */ /* 0x000fe20000000000 */
[----:B------:R-:W-:-:S02]  /*3ee0*/  IADD3.X R211, R211, UR9, RZ, P0, !PT ;  /* 0x00000009d3d37c10 */ /* 0x000fc400087fe4ff */
[----:B------:R-:W-:Y:S02]  /*3ef0*/  IADD3 R242, P1, R242, UR8, RZ ;  /* 0x00000008f2f27c10 */ /* 0x000fe4000ff3e0ff */
[----:B------:R-:W-:Y:S02]  /*3f00*/  SEL R26, R46, R26, !P3 ;  /* 0x0000001a2e1a7207 */ /* 0x000fe40005800000 */
[----:B------:R-:W-:Y:S02]  /*3f10*/  SHF.R.S32.HI R213, RZ, 0x1f, R215 ;  /* 0x0000001fffd57819 */ /* 0x000fe400000114d7 */
[----:B------:R-:W-:Y:S01]  /*3f20*/  SHF.R.S32.HI R231, RZ, 0x1f, R45 ;  /* 0x0000001fffe77819 */ /* 0x000fe2000001142d */
[----:B------:R-:W-:Y:S01]  /*3f30*/  IMAD R26, R26, UR4, RZ ;  /* 0x000000041a1a7c24 */ /* 0x000fe2000f8e02ff */
[----:B------:R-:W-:Y:S02]  /*3f40*/  IADD3 R9, P0, R45, UR8, RZ ;  /* 0x000000082d097c10 */ /* 0x000fe4000ff1e0ff */
[----:B------:R-:W-:-:S02]  /*3f50*/  SEL R17, R46, R17, !P3 ;  /* 0x000000112e117207 */ /* 0x000fc40005800000 */
[C---:B------:R-:W-:Y:S02]  /*3f60*/  SEL R48, R46.reuse, R48, !P3 ;  /* 0x000000302e307207 */ /* 0x040fe40005800000 */
[----:B------:R-:W-:Y:S01]  /*3f70*/  IADD3 R215, P5, R215, UR8, RZ ;  /* 0x00000008d7d77c10 */ /* 0x000fe2000ffbe0ff */
[----:B------:R-:W-:Y:S01]  /*3f80*/  IMAD R236, R17, UR4, RZ ;  /* 0x0000000411ec7c24 */ /* 0x000fe2000f8e02ff */
[----:B------:R-:W-:Y:S01]  /*3f90*/  SEL R44, R46, R44, !P3 ;  /* 0x0000002c2e2c7207 */ /* 0x000fe20005800000 */
[----:B------:R-:W-:Y:S01]  /*3fa0*/  IMAD R48, R48, UR4, RZ ;  /* 0x0000000430307c24 */ /* 0x000fe2000f8e02ff */
[----:B------:R-:W-:Y:S02]  /*3fb0*/  IADD3.X R241, R241, UR9, RZ, P1, !PT ;  /* 0x00000009f1f17c10 */ /* 0x000fe40008ffe4ff */
[----:B------:R-:W-:Y:S01]  /*3fc0*/  SHF.R.S32.HI R243, RZ, 0x1f, R244 ;  /* 0x0000001ffff37819 */ /* 0x000fe200000114f4 */
[----:B------:R-:W-:Y:S01]  /*3fd0*/  IMAD R44, R44, UR4, RZ ;  /* 0x000000042c2c7c24 */ /* 0x000fe2000f8e02ff */
[----:B------:R-:W-:-:S02]  /*3fe0*/  IADD3.X R231, R231, UR9, RZ, P0, !PT ;  /* 0x00000009e7e77c10 */ /* 0x000fc400087fe4ff */
[----:B------:R-:W-:Y:S02]  /*3ff0*/  IADD3 R154, P1, R25, UR8, RZ ;  /* 0x00000008199a7c10 */ /* 0x000fe4000ff3e0ff */
[----:B------:R-:W-:Y:S02]  /*4000*/  IADD3.X R213, R213, UR9, RZ, P5, !PT ;  /* 0x00000009d5d57c10 */ /* 0x000fe4000affe4ff */
[----:B------:R-:W-:Y:S01]  /*4010*/  IADD3 R244, P0, R244, UR8, RZ ;  /* 0x00000008f4f47c10 */ /* 0x000fe2000ff1e0ff */
[----:B------:R0:W-:Y:S01]  /*4020*/  STL [R1+0x4], R154 ;  /* 0x0000049a01007387 */ /* 0x0001e20000100800 */
[----:B------:R-:W-:Y:S02]  /*4030*/  SEL R27, R46, R27, !P3 ;  /* 0x0000001b2e1b7207 */ /* 0x000fe40005800000 */
[----:B------:R-:W-:Y:S02]  /*4040*/  SHF.R.S32.HI R217, RZ, 0x1f, R219 ;  /* 0x0000001fffd97819 */ /* 0x000fe400000114db */
[----:B------:R-:W-:Y:S01]  /*4050*/  SHF.R.S32.HI R233, RZ, 0x1f, R49 ;  /* 0x0000001fffe97819 */ /* 0x000fe20000011431 */
[----:B------:R-:W-:Y:S01]  /*4060*/  IMAD R27, R27, UR4, RZ ;  /* 0x000000041b1b7c24 */ /* 0x000fe2000f8e02ff */
[----:B------:R-:W-:-:S02]  /*4070*/  IADD3 R7, P5, R49, UR8, RZ ;  /* 0x0000000831077c10 */ /* 0x000fc4000ffbe0ff */
[C---:B------:R-:W-:Y:S02]  /*4080*/  SEL R18, R46.reuse, R18, !P3 ;  /* 0x000000122e127207 */ /* 0x040fe40005800000 */
[----:B------:R-:W-:Y:S02]  /*4090*/  SEL R22, R46, R22, !P3 ;  /* 0x000000162e167207 */ /* 0x000fe40005800000 */
[----:B------:R-:W-:Y:S01]  /*40a0*/  IADD3 R219, P4, R219, UR8, RZ ;  /* 0x00000008dbdb7c10 */ /* 0x000fe2000ff9e0ff */
[----:B------:R-:W-:Y:S01]  /*40b0*/  IMAD R238, R18, UR4, RZ ;  /* 0x0000000412ee7c24 */ /* 0x000fe2000f8e02ff */
[----:B------:R-:W-:Y:S01]  /*40c0*/  IADD3.X R243, R243, UR9, RZ, P0, !PT ;  /* 0x00000009f3f37c10 */ /* 0x000fe200087fe4ff */
[----:B------:R-:W-:Y:S01]  /*40d0*/  IMAD R22, R22, UR4, RZ ;  /* 0x0000000416167c24 */ /* 0x000fe2000f8e02ff */
[----:B------:R-:W-:Y:S02]  /*40e0*/  IADD3.X R233, R233, UR9, RZ, P5, !PT ;  /* 0x00000009e9e97c10 */ /* 0x000fe4000affe4ff */
[----:B0-----:R-:W-:-:S02]  /*40f0*/  IADD3 R154, P0, R26, UR8, RZ ;  /* 0x000000081a9a7c10 */ /* 0x001fc4000ff1e0ff */
[C---:B------:R-:W-:Y:S02]  /*4100*/  SEL R19, R46.reuse, R19, !P3 ;  /* 0x000000132e137207 */ /* 0x040fe40005800000 */
[C---:B------:R-:W-:Y:S01]  /*4110*/  SEL R23, R46.reuse, R23, !P3 ;  /* 0x000000172e177207 */ /* 0x040fe20005800000 */
[----:B------:R0:W-:Y:S01]  /*4120*/  STL [R1+0xc], R154 ;  /* 0x00000c9a01007387 */ /* 0x0001e20000100800 */
[C---:B------:R-:W-:Y:S01]  /*4130*/  SEL R24, R46.reuse, R24, !P3 ;  /* 0x000000182e187207 */ /* 0x040fe20005800000 */
[----:B------:R-:W-:Y:S01]  /*4140*/  IMAD R240, R19, UR4, RZ ;  /* 0x0000000413f07c24 */ /* 0x000fe2000f8e02ff */
[C---:B------:R-:W-:Y:S01]  /*4150*/  SEL R28, R46.reuse, R28, !P3 ;  /* 0x0000001c2e1c7207 */ /* 0x040fe20005800000 */
[----:B------:R-:W-:Y:S01]  /*4160*/  IMAD R23, R23, UR4, RZ ;  /* 0x0000000417177c24 */ /* 0x000fe2000f8e02ff */
[----:B------:R-:W-:Y:S01]  /*4170*/  SEL R29, R46, R29, !P3 ;  /* 0x0000001d2e1d7207 */ /* 0x000fe20005800000 */
[----:B------:R-:W-:Y:S01]  /*4180*/  IMAD R24, R24, UR4, RZ ;  /* 0x0000000418187c24 */ /* 0x000fe2000f8e02ff */
[----:B------:R-:W-:Y:S01]  /*4190*/  SEL R30, R46, R30, !P3 ;  /* 0x0000001e2e1e7207 */ /* 0x000fe20005800000 */
[----:B------:R-:W-:Y:S01]  /*41a0*/  IMAD R28, R28, UR4, RZ ;  /* 0x000000041c1c7c24 */ /* 0x000fe2000f8e02ff */
[C---:B------:R-:W-:Y:S01]  /*41b0*/  SEL R31, R46.reuse, R31, !P3 ;  /* 0x0000001f2e1f7207 */ /* 0x040fe20005800000 */
        /* <DEDUP_REMOVED lines=69> */
[----:B------:R-:W-:Y:S01]  /*4610*/  SHF.R.S32.HI R235, RZ, 0x1f, R236 ;  /* 0x0000001fffeb7819 */ /* 0x000fe200000114ec */
[----:B------:R-:W-:Y:S01]  /*4620*/  IMAD R56, R56, UR4, RZ ;  /* 0x0000000438387c24 */ /* 0x000fe2000f8e02ff */
[----:B------:R-:W-:Y:S01]  /*4630*/  IADD3.X R217, R217, UR9, RZ, P4, !PT ;  /* 0x00000009d9d97c10 */ /* 0x000fe2000a7fe4ff */
[----:B------:R-:W-:Y:S01]  /*4640*/  IMAD R66, R66, UR4, RZ ;  /* 0x0000000442427c24 */ /* 0x000fe2000f8e02ff */
[----:B------:R-:W-:-:S02]  /*4650*/  SHF.R.S32.HI R245, RZ, 0x1f, R48 ;  /* 0x0000001ffff57819 */ /* 0x000fc40000011430 */
[----:B------:R-:W-:Y:S02]  /*4660*/  CS2R R68, SRZ ;  /* 0x0000000000447805 */ /* 0x000fe4000001ff00 */
[----:B------:R-:W-:Y:S02]  /*4670*/  IADD3 R246, P5, R48, UR8, RZ ;  /* 0x0000000830f67c10 */ /* 0x000fe4000ffbe0ff */
[----:B------:R-:W-:Y:S02]  /*4680*/  CS2R R48, SRZ ;  /* 0x0000000000307805 */ /* 0x000fe4000001ff00 */
[----:B------:R-:W-:Y:S02]  /*4690*/  SEL R46, R46, R80, !P3 ;  /* 0x000000502e2e7207 */ /* 0x000fe40005800000 */
[----:B------:R-:W-:Y:S02]  /*46a0*/  CS2R R70, SRZ ;  /* 0x0000000000467805 */ /* 0x000fe4000001ff00 */
[----:B------:R-:W-:-:S02]  /*46b0*/  SHF.R.S32.HI R221, RZ, 0x1f, R223 ;  /* 0x0000001fffdd7819 */ /* 0x000fc400000114df */
[----:B------:R-:W-:Y:S02]  /*46c0*/  CS2R R72, SRZ ;  /* 0x0000000000487805 */ /* 0x000fe4000001ff00 */
[----:B------:R-:W-:Y:S01]  /*46d0*/  IADD3 R236, P4, R236, UR8, RZ ;  /* 0x00000008ecec7c10 */ /* 0x000fe2000ff9e0ff */
[----:B------:R-:W-:Y:S01]  /*46e0*/  IMAD R17, R46, UR4, RZ ;  /* 0x000000042e117c24 */ /* 0x000fe2000f8e02ff */
[----:B------:R-:W-:Y:S01]  /*46f0*/  SHF.R.S32.HI R15, RZ, 0x1f, R44 ;  /* 0x0000001fff0f7819 */ /* 0x000fe2000001142c */
[----:B------:R-:W-:Y:S01]  /*4700*/  UIADD3 UR4, UR12, 0x2000, URZ ;  /* 0x000020000c047890 */ /* 0x000fe2000fffe03f */
[----:B------:R-:W-:Y:S02]  /*4710*/  IADD3 R0, P2, R44, UR8, RZ ;  /* 0x000000082c007c10 */ /* 0x000fe4000ff5e0ff */
[----:B------:R-:W-:Y:S02]  /*4720*/  CS2R R44, SRZ ;  /* 0x00000000002c7805 */ /* 0x000fe4000001ff00 */
[----:B------:R-:W-:Y:S01]  /*4730*/  IADD3 R223, P3, R223, UR8, RZ ;  /* 0x00000008dfdf7c10 */ /* 0x000fe2000ff7e0ff */
[----:B------:R-:W-:Y:S01]  /*4740*/  USHF.R.U32.HI UR4, URZ, 0x4, UR4 ;  /* 0x000000043f047899 */ /* 0x000fe20008011604 */
[----:B------:R-:W-:-:S02]  /*4750*/  IADD3.X R245, R245, UR9, RZ, P5, !PT ;  /* 0x00000009f5f57c10 */ /* 0x000fc4000affe4ff */
[----:B------:R-:W-:Y:S02]  /*4760*/  CS2R R46, SRZ ;  /* 0x00000000002e7805 */ /* 0x000fe4000001ff00 */
[----:B------:R-:W-:Y:S01]  /*4770*/  IADD3.X R235, R235, UR9, RZ, P4, !PT ;  /* 0x00000009ebeb7c10 */ /* 0x000fe2000a7fe4ff */
[----:B------:R-:W-:Y:S01]  /*4780*/  USGXT.U32 UR4, UR4, 0xe ;  /* 0x0000000e0404789a */ /* 0x000fe20008000000 */
[----:B0-----:R-:W-:Y:S02]  /*4790*/  IADD3 R154, P5, R27, UR8, RZ ;  /* 0x000000081b9a7c10 */ /* 0x001fe4000ffbe0ff */
[----:B------:R-:W-:Y:S02]  /*47a0*/  CS2R R74, SRZ ;  /* 0x00000000004a7805 */ /* 0x000fe4000001ff00 */
[----:B------:R-:W-:Y:S02]  /*47b0*/  IADD3.X R15, R15, UR9, RZ, P2, !PT ;  /* 0x000000090f0f7c10 */ /* 0x000fe400097fe4ff */
[----:B------:R-:W-:-:S02]  /*47c0*/  CS2R R76, SRZ ;  /* 0x00000000004c7805 */ /* 0x000fc4000001ff00 */
[----:B------:R-:W-:Y:S01]  /*47d0*/  SHF.R.S32.HI R225, RZ, 0x1f, R227 ;  /* 0x0000001fffe17819 */ /* 0x000fe200000114e3 */
[----:B------:R0:W-:Y:S01]  /*47e0*/  STL [R1+0x14], R154 ;  /* 0x0000149a01007387 */ /* 0x0001e20000100800 */
[----:B------:R-:W-:Y:S02]  /*47f0*/  SHF.R.S32.HI R237, RZ, 0x1f, R238 ;  /* 0x0000001fffed7819 */ /* 0x000fe400000114ee */
[----:B------:R-:W-:Y:S02]  /*4800*/  CS2R R78, SRZ ;  /* 0x00000000004e7805 */ /* 0x000fe4000001ff00 */
[----:B------:R-:W-:Y:S02]  /*4810*/  IADD3.X R221, R221, UR9, RZ, P3, !PT ;  /* 0x00000009dddd7c10 */ /* 0x000fe40009ffe4ff */
[----:B------:R-:W-:Y:S02]  /*4820*/  CS2R R80, SRZ ;  /* 0x0000000000507805 */ /* 0x000fe4000001ff00 */
[----:B------:R-:W-:Y:S01]  /*4830*/  SHF.R.S32.HI R247, RZ, 0x1f, R22 ;  /* 0x0000001ffff77819 */ /* 0x000fe20000011416 */
[----:B------:R-:W-:Y:S01]  /*4840*/  UIADD3.64 UR10, UR4, -UR10, URZ ;  /* 0x8000000a040a7297 */ /* 0x000fe2000fffe03f */
[----:B------:R-:W-:-:S02]  /*4850*/  IADD3 R248, P4, R22, UR8, RZ ;  /* 0x0000000816f87c10 */ /* 0x000fc4000ff9e0ff */
[----:B------:R-:W-:Y:S02]  /*4860*/  IADD3 R227, P2, R227, UR8, RZ ;  /* 0x00000008e3e37c10 */ /* 0x000fe4000ff5e0ff */
[----:B------:R-:W-:Y:S02]  /*4870*/  IADD3 R238, P3, R238, UR8, RZ ;  /* 0x00000008eeee7c10 */ /* 0x000fe4000ff7e0ff */
[----:B------:R-:W-:Y:S02]  /*4880*/  IADD3.X R247, R247, UR9, RZ, P4, !PT ;  /* 0x00000009f7f77c10 */ /* 0x000fe4000a7fe4ff */
[----:B------:R-:W-:Y:S02]  /*4890*/  SHF.R.S32.HI R239, RZ, 0x1f, R240 ;  /* 0x0000001fffef7819 */ /* 0x000fe400000114f0 */
[----:B------:R-:W-:Y:S02]  /*48a0*/  IADD3.X R225, R225, UR9, RZ, P2, !PT ;  /* 0x00000009e1e17c10 */ /* 0x000fe400097fe4ff */
[----:B------:R-:W-:-:S02]  /*48b0*/  IADD3.X R237, R237, UR9, RZ, P3, !PT ;  /* 0x00000009eded7c10 */ /* 0x000fc40009ffe4ff */
[----:B0-----:R-:W-:Y:S02]  /*48c0*/  IADD3 R154, P4, R28, UR8, RZ ;  /* 0x000000081c9a7c10 */ /* 0x001fe4000ff9e0ff */
[----:B------:R-:W-:Y:S02]  /*48d0*/  IADD3 R240, P2, R240, UR8, RZ ;  /* 0x00000008f0f07c10 */ /* 0x000fe4000ff5e0ff */
[----:B------:R-:W-:Y:S01]  /*48e0*/  SHF.R.S32.HI R249, RZ, 0x1f, R23 ;  /* 0x0000001ffff97819 */ /* 0x000fe20000011417 */
[----:B------:R0:W-:Y:S01]  /*48f0*/  STL [R1+0x1c], R154 ;  /* 0x00001c9a01007387 */ /* 0x0001e20000100800 */
[----:B------:R-:W-:Y:S02]  /*4900*/  IADD3 R250, P3, R23, UR8, RZ ;  /* 0x0000000817fa7c10 */ /* 0x000fe4000ff7e0ff */
[----:B------:R-:W-:Y:S02]  /*4910*/  IADD3.X R239, R239, UR9, RZ, P2, !PT ;  /* 0x00000009efef7c10 */ /* 0x000fe400097fe4ff */
[----:B------:R-:W-:-:S02]  /*4920*/  IADD3.X R249, R249, UR9, RZ, P3, !PT ;  /* 0x00000009f9f97c10 */ /* 0x000fc40009ffe4ff */
[----:B------:R-:W-:Y:S02]  /*4930*/  SHF.R.S32.HI R251, RZ, 0x1f, R24 ;  /* 0x0000001ffffb7819 */ /* 0x000fe40000011418 */
[----:B------:R-:W-:Y:S02]  /*4940*/  IADD3 R252, P2, R24, UR8, RZ ;  /* 0x0000000818fc7c10 */ /* 0x000fe4000ff5e0ff */
[----:B0-----:R-:W-:Y:S02]  /*4950*/  IADD3 R154, P3, R50, UR8, RZ ;  /* 0x00000008329a7c10 */ /* 0x001fe4000ff7e0ff */
[----:B------:R-:W-:Y:S02]  /*4960*/  SHF.R.S32.HI R22, RZ, 0x1f, R25 ;  /* 0x0000001fff167819 */ /* 0x000fe40000011419 */
[----:B------:R-:W-:Y:S01]  /*4970*/  IADD3.X R251, R251, UR9, RZ, P2, !PT ;  /* 0x00000009fbfb7c10 */ /* 0x000fe200097fe4ff */
[----:B------:R0:W-:Y:S01]  /*4980*/  STL [R1+0x24], R154 ;  /* 0x0000249a01007387 */ /* 0x0001e20000100800 */
[----:B------:R-:W-:-:S02]  /*4990*/  IADD3 R155, P2, R29, UR8, RZ ;  /* 0x000000081d9b7c10 */ /* 0x000fc4000ff5e0ff */
[----:B------:R-:W-:Y:S02]  /*49a0*/  SHF.R.S32.HI R23, RZ, 0x1f, R26 ;  /* 0x0000001fff177819 */ /* 0x000fe4000001141a */
[----:B------:R-:W-:Y:S01]  /*49b0*/  SHF.R.S32.HI R24, RZ, 0x1f, R27 ;  /* 0x0000001fff187819 */ /* 0x000fe2000001141b */
[----:B------:R1:W-:Y:S01]  /*49c0*/  STL [R1+0x2c], R155 ;  /* 0x00002c9b01007387 */ /* 0x0003e20000100800 */
[----:B------:R-:W-:Y:S02]  /*49d0*/  SHF.R.S32.HI R25, RZ, 0x1f, R28 ;  /* 0x0000001fff197819 */ /* 0x000fe4000001141c */
[----:B------:R-:W-:Y:S02]  /*49e0*/  SHF.R.S32.HI R26, RZ, 0x1f, R50 ;  /* 0x0000001fff1a7819 */ /* 0x000fe40000011432 */
[----:B0-----:R-:W-:Y:S02]  /*49f0*/  IADD3.X R154, R22, UR9, RZ, P1, !PT ;  /* 0x00000009169a7c10 */ /* 0x001fe40008ffe4ff */
[----:B------:R-:W-:-:S02]  /*4a00*/  SHF.R.S32.HI R27, RZ, 0x1f, R29 ;  /* 0x0000001fff1b7819 */ /* 0x000fc4000001141d */
[----:B------:R-:W-:Y:S01]  /*4a10*/  SHF.R.S32.HI R28, RZ, 0x1f, R30 ;  /* 0x0000001fff1c7819 */ /* 0x000fe2000001141e */
[----:B------:R0:W-:Y:S01]  /*4a20*/  STL [R1], R154 ;  /* 0x0000009a01007387 */ /* 0x0001e20000100800 */
[----:B-1----:R-:W-:Y:S02]  /*4a30*/  IADD3 R155, P1, R30, UR8, RZ ;  /* 0x000000081e9b7c10 */ /* 0x002fe4000ff3e0ff */
[----:B------:R-:W-:Y:S02]  /*4a40*/  SHF.R.S32.HI R22, RZ, 0x1f, R31 ;  /* 0x0000001fff167819 */ /* 0x000fe4000001141f */
[----:B------:R-:W-:Y:S01]  /*4a50*/  IADD3.X R10, R10, UR9, RZ, P6, !PT ;  /* 0x000000090a0a7c10 */ /* 0x000fe2000b7fe4ff */
[----:B------:R1:W-:Y:S01]  /*4a60*/  STL [R1+0x34], R155 ;  /* 0x0000349b01007387 */ /* 0x0003e20000100800 */
[----:B------:R-:W-:Y:S02]  /*4a70*/  SHF.R.S32.HI R12, RZ, 0x6, R12 ;  /* 0x00000006ff0c7819 */ /* 0x000fe4000001140c */
[----:B0-----:R-:W-:-:S02]  /*4a80*/  IADD3.X R154, R23, UR9, RZ, P0, !PT ;  /* 0x00000009179a7c10 */ /* 0x001fc400087fe4ff */
[----:B------:R-:W-:-:S03]  /*4a90*/  SHF.R.S32.HI R23, RZ, 0x1f, R32 ;  /* 0x0000001fff177819 */ /* 0x000fc60000011420 */
[----:B------:R0:W-:Y:S01]  /*4aa0*/  STL [R1+0x8], R154 ;  /* 0x0000089a01007387 */ /* 0x0001e20000100800 */
[----:B-1----:R-:W-:Y:S02]  /*4ab0*/  IADD3 R155, P0, R31, UR8, RZ ;  /* 0x000000081f9b7c10 */ /* 0x002fe4000ff1e0ff */
[----:B------:R-:W-:-:S03]  /*4ac0*/  CS2R R30, SRZ ;  /* 0x00000000001e7805 */ /* 0x000fc6000001ff00 */
[----:B------:R1:W-:Y:S01]  /*4ad0*/  STL [R1+0x3c], R155 ;  /* 0x00003c9b01007387 */ /* 0x0003e20000100800 */
[----:B0-----:R-:W-:Y:S02]  /*4ae0*/  IADD3.X R154, R24, UR9, RZ, P5, !PT ;  /* 0x00000009189a7c10 */ /* 0x001fe4000affe4ff */
[----:B------:R-:W-:-:S03]  /*4af0*/  SHF.R.S32.HI R24, RZ, 0x1f, R33 ;  /* 0x0000001fff187819 */ /* 0x000fc60000011421 */
[----:B------:R0:W-:Y:S01]  /*4b00*/  STL [R1+0x10], R154 ;  /* 0x0000109a01007387 */ /* 0x0001e20000100800 */
[----:B-1----:R-:W-:-:S05]  /*4b10*/  IADD3 R155, P5, R32, UR8, RZ ;  /* 0x00000008209b7c10 */ /* 0x002fca000ffbe0ff */
[----:B------:R1:W-:Y:S01]  /*4b20*/  STL [R1+0x44], R155 ;  /* 0x0000449b01007387 */ /* 0x0003e20000100800 */
[----:B0-----:R-:W-:Y:S02]  /*4b30*/  IADD3.X R154, R25, UR9, RZ, P4, !PT ;  /* 0x00000009199a7c10 */ /* 0x001fe4000a7fe4ff */
        /* <DEDUP_REMOVED lines=154> */
[----:B0-----:R-:W-:-:S05]  /*54e0*/  IADD3.X R154, R25, UR9, RZ, P0, !PT ;  /* 0x00000009199a7c10 */ /* 0x001fca00087fe4ff */
[----:B------:R0:W-:Y:S01]  /*54f0*/  STL [R1+0xf8], R154 ;  /* 0x0000f89a01007387 */ /* 0x0001e20000100800 */
[----:B-1----:R-:W-:Y:S02]  /*5500*/  IADD3 R155, P0, R21, UR8, RZ ;  /* 0x00000008159b7c10 */ /* 0x002fe4000ff1e0ff */
[----:B------:R-:W-:-:S03]  /*5510*/  SHF.R.S32.HI R21, RZ, 0x1f, R20 ;  /* 0x0000001fff157819 */ /* 0x000fc60000011414 */
[----:B------:R1:W-:Y:S01]  /*5520*/  STL [R1+0x12c], R155 ;  /* 0x00012c9b01007387 */ /* 0x0003e20000100800 */
[----:B0-----:R-:W-:-:S05]  /*5530*/  IADD3.X R154, R26, UR9, RZ, P5, !PT ;  /* 0x000000091a9a7c10 */ /* 0x001fca000affe4ff */
[----:B------:R0:W-:Y:S01]  /*5540*/  STL [R1+0x100], R154 ;  /* 0x0001009a01007387 */ /* 0x0001e20000100800 */
[----:B-1----:R-:W-:Y:S02]  /*5550*/  IADD3 R155, P5, R20, UR8, RZ ;  /* 0x00000008149b7c10 */ /* 0x002fe4000ffbe0ff */
[----:B------:R-:W-:Y:S02]  /*5560*/  SHF.R.S32.HI R20, RZ, 0x1f, R19 ;  /* 0x0000001fff147819 */ /* 0x000fe40000011413 */
[----:B------:R-:W-:Y:S01]  /*5570*/  IADD3.X R21, R21, UR9, RZ, P5, !PT ;  /* 0x0000000915157c10 */ /* 0x000fe2000affe4ff */
[----:B------:R1:W-:Y:S01]  /*5580*/  STL [R1+0x134], R155 ;  /* 0x0001349b01007387 */ /* 0x0003e20000100800 */
[----:B0-----:R-:W-:Y:S02]  /*5590*/  IADD3.X R154, R27, UR9, RZ, P4, !PT ;  /* 0x000000091b9a7c10 */ /* 0x001fe4000a7fe4ff */
[----:B------:R-:W-:-:S03]  /*55a0*/  CS2R R26, SRZ ;  /* 0x00000000001a7805 */ /* 0x000fc6000001ff00 */
        /* <DEDUP_REMOVED lines=9> */
[----:B------:R-:W-:-:S03]  /*5640*/  SHF.R.S32.HI R18, RZ, 0x1f, R5 ;  /* 0x0000001fff127819 */ /* 0x000fc60000011405 */
[----:B------:R-:W-:Y:S01]  /*5650*/  STL [R1+0x144], R155 ;  /* 0x0001449b01007387 */ /* 0x000fe20000100800 */
[----:B0-----:R-:W-:Y:S02]  /*5660*/  IADD3.X R154, R22, UR9, RZ, P2, !PT ;  /* 0x00000009169a7c10 */ /* 0x001fe400097fe4ff */
[----:B------:R-:W-:Y:S02]  /*5670*/  IADD3 R22, P2, R5, UR8, RZ ;  /* 0x0000000805167c10 */ /* 0x000fe4000ff5e0ff */
[----:B------:R-:W-:Y:S01]  /*5680*/  SHF.R.S32.HI R5, RZ, 0x1f, R3 ;  /* 0x0000001fff057819 */ /* 0x000fe20000011403 */
[----:B------:R0:W-:Y:S01]  /*5690*/  STL [R1+0x118], R154 ;  /* 0x0001189a01007387 */ /* 0x0001e20000100800 */
[----:B------:R-:W-:-:S03]  /*56a0*/  IADD3.X R18, R18, UR9, RZ, P2, !PT ;  /* 0x0000000912127c10 */ /* 0x000fc600097fe4ff */
[----:B------:R1:W-:Y:S01]  /*56b0*/  STL [R1+0x14c], R22 ;  /* 0x00014c1601007387 */ /* 0x0003e20000100800 */
[----:B0-----:R-:W-:Y:S02]  /*56c0*/  IADD3.X R154, R23, UR9, RZ, P1, !PT ;  /* 0x00000009179a7c10 */ /* 0x001fe40008ffe4ff */
[----:B------:R-:W-:Y:S02]  /*56d0*/  IADD3 R23, P1, R3, UR8, RZ ;  /* 0x0000000803177c10 */ /* 0x000fe4000ff3e0ff */
[----:B-1----:R-:W-:Y:S01]  /*56e0*/  IADD3.X R22, R24, UR9, RZ, P0, !PT ;  /* 0x0000000918167c10 */ /* 0x002fe200087fe4ff */
[----:B------:R-:W-:Y:S01]  /*56f0*/  STL [R1+0x120], R154 ;  /* 0x0001209a01007387 */ /* 0x000fe20000100800 */
[----:B------:R-:W-:Y:S01]  /*5700*/  IADD3 R3, P0, R17, UR8, RZ ;  /* 0x0000000811037c10 */ /* 0x000fe2000ff1e0ff */
[----:B------:R-:W-:Y:S01]  /*5710*/  UIADD3 UR8, UP0, UR13, 0x2, URZ ;  /* 0x000000020d087890 */ /* 0x000fe2000ff1e03f */
[----:B------:R-:W-:Y:S01]  /*5720*/  IADD3.X R5, R5, UR9, RZ, P1, !PT ;  /* 0x0000000905057c10 */ /* 0x000fe20008ffe4ff */
[----:B------:R-:W-:Y:S01]  /*5730*/  STL [R1+0x154], R23 ;  /* 0x0001541701007387 */ /* 0x000fe20000100800 */
[----:B------:R-:W-:-:S03]  /*5740*/  CS2R R24, SRZ ;  /* 0x0000000000187805 */ /* 0x000fc6000001ff00 */
[----:B------:R-:W-:Y:S04]  /*5750*/  STL [R1+0x128], R22 ;  /* 0x0001281601007387 */ /* 0x000fe80000100800 */
[----:B------:R0:W-:Y:S04]  /*5760*/  STL [R1+0x15c], R3 ;  /* 0x00015c0301007387 */ /* 0x0001e80000100800 */
[----:B------:R-:W-:Y:S04]  /*5770*/  STL [R1+0x130], R21 ;  /* 0x0001301501007387 */ /* 0x000fe80000100800 */
[----:B------:R-:W-:Y:S01]  /*5780*/  STL [R1+0x138], R20 ;  /* 0x0001381401007387 */ /* 0x000fe20000100800 */
[----:B0-----:R-:W-:-:S05]  /*5790*/  IADD3.X R3, R19, UR9, RZ, P3, !PT ;  /* 0x0000000913037c10 */ /* 0x001fca0009ffe4ff */
[----:B------:R0:W-:Y:S04]  /*57a0*/  STL [R1+0x140], R3 ;  /* 0x0001400301007387 */ /* 0x0001e80000100800 */
[----:B------:R-:W-:Y:S04]  /*57b0*/  STL [R1+0x148], R18 ;  /* 0x0001481201007387 */ /* 0x000fe80000100800 */
[----:B------:R1:W-:Y:S01]  /*57c0*/  STL [R1+0x150], R5 ;  /* 0x0001500501007387 */ /* 0x0003e20000100800 */
[----:B0-----:R-:W-:Y:S01]  /*57d0*/  LEA.HI.X.SX32 R3, R17, UR9, 0x1, P0 ;  /* 0x0000000911037c11 */ /* 0x001fe200080f0eff */
[----:B------:R-:W-:-:S04]  /*57e0*/  UIADD3.X UR9, UR5, -0x7fffffe0, URZ, UP0, !UPT ;  /* 0x8000002005097890 */ /* 0x000fc800087fe43f */
[----:B------:R0:W-:Y:S01]  /*57f0*/  STL [R1+0x158], R3 ;  /* 0x0001580301007387 */ /* 0x0001e20000100800 */
[----:B------:R-:W-:Y:S01]  /*5800*/  UIADD3.64 UR20, UR8, 0xfe, URZ ;  /* 0x000000fe08147897 */ /* 0x000fe2000fffe03f */
[C---:B-1----:R-:W-:Y:S01]  /*5810*/  LOP3.LUT R5, R153.reuse, 0x3f, RZ, 0xc0, !PT ;  /* 0x0000003f99057812 */ /* 0x042fe200078ec0ff */
[----:B------:R-:W-:Y:S01]  /*5820*/  UIADD3.64 UR24, UR8, 0x100, URZ ;  /* 0x0000010008187897 */ /* 0x000fe2000fffe03f */
[----:B0-----:R-:W-:-:S05]  /*5830*/  IMAD.SHL.U32 R3, R153, 0x8, RZ ;  /* 0x0000000899037824 */ /* 0x001fca00078e00ff */
[----:B------:R0:W-:Y:S02]  /*5840*/  STL [R1+0x174], R3 ;  /* 0x0001740301007387 */ /* 0x0001e40000100800 */
[----:B0-----:R-:W-:-:S05]  /*5850*/  LOP3.LUT R3, R3, 0x30, RZ, 0xc0, !PT ;  /* 0x0000003003037812 */ /* 0x001fca00078ec0ff */
[----:B------:R-:W-:Y:S02]  /*5860*/  IMAD R17, R152, 0x40, R3 ;  /* 0x0000004098117824 */ /* 0x000fe400078e0203 */
[----:B------:R-:W-:Y:S01]  /*5870*/  IMAD R3, R5, UR6, RZ ;  /* 0x0000000605037c24 */ /* 0x000fe2000f8e02ff */
[----:B------:R-:W-:Y:S02]  /*5880*/  UMOV UR6, UR4 ;  /* 0x0000000400067c82 */ /* 0x000fe40008000000 */
[C---:B------:R-:W-:Y:S01]  /*5890*/  LOP3.LUT R19, R17.reuse, 0x10, RZ, 0x3c, !PT ;  /* 0x0000001011137812 */ /* 0x040fe200078e3cff */
[----:B------:R0:W-:Y:S01]  /*58a0*/  STL [R1+0x160], R17 ;  /* 0x0001601101007387 */ /* 0x0001e20000100800 */
[C---:B------:R-:W-:Y:S02]  /*58b0*/  LOP3.LUT R18, R17.reuse, 0x20, RZ, 0x3c, !PT ;  /* 0x0000002011127812 */ /* 0x040fe400078e3cff */
[----:B------:R-:W-:Y:S01]  /*58c0*/  SHF.R.S32.HI R20, RZ, 0x1f, R3 ;  /* 0x0000001fff147819 */ /* 0x000fe20000011403 */
[----:B------:R1:W-:Y:S04]  /*58d0*/  STL [R1+0x16c], R19 ;  /* 0x00016c1301007387 */ /* 0x0003e80000100800 */
[----:B------:R1:W-:Y:S01]  /*58e0*/  STL [R1+0x168], R18 ;  /* 0x0001681201007387 */ /* 0x0003e20000100800 */
[----:B0-----:R-:W-:-:S05]  /*58f0*/  LOP3.LUT R17, R17, 0x30, RZ, 0x3c, !PT ;  /* 0x0000003011117812 */ /* 0x001fca00078e3cff */
[----:B------:R1:W-:Y:S02]  /*5900*/  STL [R1+0x164], R17 ;  /* 0x0001641101007387 */ /* 0x0003e40000100800 */
.L_x_2:
[----:B------:R0:W-:Y:S01]  /*5910*/  STL [R1+0x1b8], R12 ;  /* 0x0001b80c01007387 */ /* 0x0001e20000100800 */
[C---:B------:R-:W-:Y:S02]  /*5920*/  ISETP.GT.AND P1, PT, R4.reuse, RZ, PT ;  /* 0x000000ff0400720c */ /* 0x040fe40003f24270 */
[----:B------:R-:W-:Y:S01]  /*5930*/  ISETP.GT.AND P3, PT, R4, 0x1, PT ;  /* 0x000000010400780c */ /* 0x000fe20003f64270 */
[----:B-----5:R2:W-:Y:S01]  /*5940*/  STL [R1+0x178], R2 ;  /* 0x0001780201007387 */ /* 0x0205e20000100800 */
[----:B------:R-:W-:Y:S02]  /*5950*/  IADD3 R20, P2, R6, UR16, RZ ;  /* 0x0000001006147c10 */ /* 0x000fe4000ff5e0ff */
[----:B------:R-:W-:Y:S02]  /*5960*/  PRMT R160, RZ, 0x7610, R160 ;  /* 0x00007610ffa07816 */ /* 0x000fe400000000a0 */
[----:B------:R-:W-:Y:S01]  /*5970*/  PRMT R161, RZ, 0x7610, R161 ;  /* 0x00007610ffa17816 */ /* 0x000fe200000000a1 */
[----:B0-----:R-:W0:Y:S01]  /*5980*/  LDC R12, c[0x0][0x238] ;  /* 0x00008e00ff0c7b82 */ /* 0x001e220000000800 */
[----:B------:R-:W-:-:S03]  /*5990*/  ISETP.GT.AND P0, PT, R4, 0x2, PT ;  /* 0x000000020400780c */ /* 0x000fc60003f04270 */
[----:B-1----:R-:W-:Y:S01]  /*59a0*/  @P1 IMAD.MOV.U32 R18, RZ, RZ, R6 ;  /* 0x000000ffff121224 */ /* 0x002fe200078e0006 */
[----:B------:R-:W-:Y:S01]  /*59b0*/  PRMT R162, RZ, 0x7610, R162 ;  /* 0x00007610ffa27816 */ /* 0x000fe200000000a2 */
[----:B------:R-:W-:Y:S01]  /*59c0*/  @P1 IMAD.MOV.U32 R19, RZ, RZ, R11 ;  /* 0x000000ffff131224 */ /* 0x000fe200078e000b */
[----:B------:R-:W-:Y:S01]  /*59d0*/  ISETP.GT.AND P4, PT, R4, 0x4, PT ;  /* 0x000000040400780c */ /* 0x000fe20003f84270 */
[----:B--2---:R-:W2:Y:S04]  /*59e0*/  LDL R2, [R1+0x160] ;  /* 0x0001600001027983 */ /* 0x004ea80000100800 */
[----:B------:R1:W3:Y:S01]  /*59f0*/  @P1 LDG.E.U8 R160, desc[UR14][R18.64] ;  /* 0x0000000e12a01981 */ /* 0x0002e2000c1e1100 */
[C---:B0-----:R-:W-:Y:S01]  /*5a00*/  LEA.HI.X.SX32 R21, R12.reuse, R11, 0x1, P2 ;  /* 0x0000000b0c157211 */ /* 0x041fe200010f0eff */
[----:B------:R-:W-:-:S04]  /*5a10*/  IMAD.SHL.U32 R17, R12, 0x2, RZ ;  /* 0x000000020c117824 */ /* 0x000fc800078e00ff */
[----:B------:R0:W4:Y:S01]  /*5a20*/  @P3 LDG.E.U8 R161, desc[UR14][R20.64] ;  /* 0x0000000e14a13981 */ /* 0x000122000c1e1100 */
[CC--:B-1----:R-:W-:Y:S02]  /*5a30*/  IADD3 R18, P1, R17.reuse, R6.reuse, RZ ;  /* 0x0000000611127210 */ /* 0x0c2fe40007f3e0ff */
[----:B------:R-:W-:Y:S02]  /*5a40*/  ISETP.GT.AND P3, PT, R4, 0x3, PT ;  /* 0x000000030400780c */ /* 0x000fe40003f64270 */
[----:B------:R-:W-:Y:S01]  /*5a50*/  LEA.HI.X.SX32 R19, R17, R11, 0x1, P1 ;  /* 0x0000000b11137211 */ /* 0x000fe200008f0eff */
[C---:B0-----:R-:W-:Y:S01]  /*5a60*/  IMAD R21, R12.reuse, 0x3, RZ ;  /* 0x000000030c157824 */ /* 0x041fe200078e02ff */
[----:B------:R-:W-:Y:S01]  /*5a70*/  PRMT R163, RZ, 0x7610, R163 ;  /* 0x00007610ffa37816 */ /* 0x000fe200000000a3 */
[C---:B------:R-:W-:Y:S02]  /*5a80*/  IMAD.SHL.U32 R17, R12.reuse, 0x4, RZ ;  /* 0x000000040c117824 */ /* 0x040fe400078e00ff */
[----:B------:R0:W2:Y:S01]  /*5a90*/  @P0 LDG.E.U8 R162, desc[UR14][R18.64] ;  /* 0x0000000e12a20981 */ /* 0x0000a2000c1e1100 */
[----:B------:R-:W-:Y:S01]  /*5aa0*/  IADD3 R20, P2, R21, R6, RZ ;  /* 0x0000000615147210 */ /* 0x000fe20007f5e0ff */
[----:B------:R-:W-:Y:S01]  /*5ab0*/  IMAD R22, R12, 0x5, RZ ;  /* 0x000000050c167824 */ /* 0x000fe200078e02ff */
[----:B------:R-:W-:-:S02]  /*5ac0*/  ISETP.GT.AND P0, PT, R4, 0x5, PT ;  /* 0x000000050400780c */ /* 0x000fc40003f04270 */
[----:B------:R-:W-:Y:S02]  /*5ad0*/  LEA.HI.X.SX32 R21, R21, R11, 0x1, P2 ;  /* 0x0000000b15157211 */ /* 0x000fe400010f0eff */
[----:B0-----:R-:W-:-:S03]  /*5ae0*/  IADD3 R18, P1, R17, R6, RZ ;  /* 0x0000000611127210 */ /* 0x001fc60007f3e0ff */
[----:B------:R0:W3:Y:S01]  /*5af0*/  @P3 LDG.E.U8 R163, desc[UR14][R20.64] ;  /* 0x0000000e14a33981 */ /* 0x0000e2000c1e1100 */
[----:B------:R-:W-:Y:S02]  /*5b00*/  PRMT R180, RZ, 0x7610, R180 ;  /* 0x00007610ffb47816 */ /* 0x000fe400000000b4 */
[----:B------:R-:W-:Y:S02]  /*5b10*/  LEA.HI.X.SX32 R19, R17, R11, 0x1, P1 ;  /* 0x0000000b11137211 */ /* 0x000fe400008f0eff */
[----:B------:R-:W-:Y:S01]  /*5b20*/  PRMT R181, RZ, 0x7610, R181 ;  /* 0x00007610ffb57816 */ /* 0x000fe200000000b5 */
[----:B------:R-:W-:Y:S01]  /*5b30*/  IMAD R17, R12, 0x6, RZ ;  /* 0x000000060c117824 */ /* 0x000fe200078e02ff */
[----:B------:R-:W-:Y:S01]  /*5b40*/  ISETP.GT.AND P3, PT, R4, 0x6, PT ;  /* 0x000000060400780c */ /* 0x000fe20003f64270 */
[----:B------:R1:W4:Y:S01]  /*5b50*/  @P4 LDG.E.U8 R180, desc[UR14][R18.64] ;  /* 0x0000000e12b44981 */ /* 0x000322000c1e1100 */
[----:B0-----:R-:W-:Y:S02]  /*5b60*/  IADD3 R20, P1, R22, R6, RZ ;  /* 0x0000000616147210 */ /* 0x001fe40007f3e0ff */
[----:B------:R-:W-:-:S02]  /*5b70*/  ISETP.GT.AND P4, PT, R4, 0x7, PT ;  /* 0x000000070400780c */ /* 0x000fc40003f84270 */
[----:B------:R-:W-:Y:S01]  /*5b80*/  LEA.HI.X.SX32 R21, R22, R11, 0x1, P1 ;  /* 0x0000000b16157211 */ /* 0x000fe200008f0eff */
[----:B------:R-:W-:Y:S01]  /*5b90*/  IMAD R22, R12, 0x7, RZ ;  /* 0x000000070c167824 */ /* 0x000fe200078e02ff */
[----:B-1----:R-:W-:-:S03]  /*5ba0*/  IADD3 R18, P2, R17, R6, RZ ;  /* 0x0000000611127210 */ /* 0x002fc60007f5e0ff */
[----:B------:R0:W4:Y:S01]  /*5bb0*/  @P0 LDG.E.U8 R181, desc[UR14][R20.64] ;  /* 0x0000000e14b50981 */ /* 0x000122000c1e1100 */
[----:B------:R-:W-:Y:S02]  /*5bc0*/  PRMT R182, RZ, 0x7610, R182 ;  /* 0x00007610ffb67816 */ /* 0x000fe400000000b6 */
[----:B------:R-:W-:Y:S02]  /*5bd0*/  PRMT R183, RZ, 0x7610, R183 ;  /* 0x00007610ffb77816 */ /* 0x000fe400000000b7 */
[-C--:B------:R-:W-:Y:S02]  /*5be0*/  LEA.HI.X.SX32 R19, R17, R11.reuse, 0x1, P2 ;  /* 0x0000000b11137211 */ /* 0x080fe400010f0eff */
[----:B0-----:R-:W-:Y:S01]  /*5bf0*/  IADD3 R20, P1, R22, R6, RZ ;  /* 0x0000000616147210 */ /* 0x001fe20007f3e0ff */
[----:B------:R-:W-:Y:S01]  /*5c00*/  IMAD.SHL.U32 R17, R12, 0x8, RZ ;  /* 0x000000080c117824 */ /* 0x000fe200078e00ff */
[----:B------:R-:W-:Y:S01]  /*5c10*/  ISETP.GT.AND P0, PT, R4, 0x8, PT ;  /* 0x000000080400780c */ /* 0x000fe20003f04270 */
[----:B------:R0:W4:Y:S01]  /*5c20*/  @P3 LDG.E.U8 R182, desc[UR14][R18.64] ;  /* 0x0000000e12b63981 */ /* 0x000122000c1e1100 */
[----:B------:R-:W-:-:S02]  /*5c30*/  LEA.HI.X.SX32 R21, R22, R11, 0x1, P1 ;  /* 0x0000000b16157211 */ /* 0x000fc400008f0eff */
[----:B------:R-:W-:-:S03]  /*5c40*/  ISETP.GT.AND P3, PT, R4, 0x9, PT ;  /* 0x000000090400780c */ /* 0x000fc60003f64270 */
[----:B------:R1:W4:Y:S01]  /*5c50*/  @P4 LDG.E.U8 R183, desc[UR14][R20.64] ;  /* 0x0000000e14b74981 */ /* 0x000322000c1e1100 */
[----:B------:R-:W-:Y:S02]  /*5c60*/  PRMT R184, RZ, 0x7610, R184 ;  /* 0x00007610ffb87816 */ /* 0x000fe400000000b8 */
[----:B0-----:R-:W-:Y:S01]  /*5c70*/  IADD3 R18, P1, R17, R6, RZ ;  /* 0x0000000611127210 */ /* 0x001fe20007f3e0ff */
[----:B-1----:R-:W-:-:S03]  /*5c80*/  IMAD R21, R12, 0x9, RZ ;  /* 0x000000090c157824 */ /* 0x002fc600078e02ff */
[-C--:B------:R-:W-:Y:S01]  /*5c90*/  LEA.HI.X.SX32 R19, R17, R11.reuse, 0x1, P1 ;  /* 0x0000000b11137211 */ /* 0x080fe200008f0eff */
[----:B------:R-:W-:Y:S01]  /*5ca0*/  IMAD R17, R12, 0xa, RZ ;  /* 0x0000000a0c117824 */ /* 0x000fe200078e02ff */
[----:B------:R-:W-:Y:S02]  /*5cb0*/  ISETP.GT.AND P4, PT, R4, 0xa, PT ;  /* 0x0000000a0400780c */ /* 0x000fe40003f84270 */
[C---:B------:R-:W-:Y:S01]  /*5cc0*/  IADD3 R20, P2, R21.reuse, R6, RZ ;  /* 0x0000000615147210 */ /* 0x040fe20007f5e0ff */
[----:B------:R0:W4:Y:S01]  /*5cd0*/  @P0 LDG.E.U8 R184, desc[UR14][R18.64] ;  /* 0x0000000e12b80981 */ /* 0x000122000c1e1100 */
[----:B------:R-:W-:Y:S01]  /*5ce0*/  PRMT R185, RZ, 0x7610, R185 ;  /* 0x00007610ffb97816 */ /* 0x000fe200000000b9 */
[----:B------:R-:W-:Y:S01]  /*5cf0*/  IMAD R22, R12, 0xb, RZ ;  /* 0x0000000b0c167824 */ /* 0x000fe200078e02ff */
[----:B------:R-:W-:Y:S02]  /*5d00*/  LEA.HI.X.SX32 R21, R21, R11, 0x1, P2 ;  /* 0x0000000b15157211 */ /* 0x000fe400010f0eff */
[----:B------:R-:W-:-:S02]  /*5d10*/  ISETP.GT.AND P0, PT, R4, 0xb, PT ;  /* 0x0000000b0400780c */ /* 0x000fc40003f04270 */
[----:B------:R-:W-:Y:S01]  /*5d20*/  PRMT R186, RZ, 0x7610, R186 ;  /* 0x00007610ffba7816 */ /* 0x000fe200000000ba */
[----:B------:R1:W4:Y:S01]  /*5d30*/  @P3 LDG.E.U8 R185, desc[UR14][R20.64] ;  /* 0x0000000e14b93981 */ /* 0x000322000c1e1100 */
[----:B0-----:R-:W-:-:S04]  /*5d40*/  IADD3 R18, P1, R17, R6, RZ ;  /* 0x0000000611127210 */ /* 0x001fc80007f3e0ff */
[----:B------:R-:W-:Y:S02]  /*5d50*/  LEA.HI.X.SX32 R19, R17, R11, 0x1, P1 ;  /* 0x0000000b11137211 */ /* 0x000fe400008f0eff */
[----:B-1----:R-:W-:-:S03]  /*5d60*/  IADD3 R20, P1, R22, R6, RZ ;  /* 0x0000000616147210 */ /* 0x002fc60007f3e0ff */
[----:B------:R0:W4:Y:S01]  /*5d70*/  @P4 LDG.E.U8 R186, desc[UR14][R18.64] ;  /* 0x0000000e12ba4981 */ /* 0x000122000c1e1100 */
[----:B------:R-:W-:Y:S01]  /*5d80*/  PRMT R187, RZ, 0x7610, R187 ;  /* 0x00007610ffbb7816 */ /* 0x000fe200000000bb */
[----:B------:R-:W-:Y:S01]  /*5d90*/  IMAD R17, R12, 0xc, RZ ;  /* 0x0000000c0c117824 */ /* 0x000fe200078e02ff */
[----:B------:R-:W-:Y:S01]  /*5da0*/  LEA.HI.X.SX32 R21, R22, R11, 0x1, P1 ;  /* 0x0000000b16157211 */ /* 0x000fe200008f0eff */
[----:B------:R-:W-:Y:S01]  /*5db0*/  IMAD R22, R12, 0xd, RZ ;  /* 0x0000000d0c167824 */ /* 0x000fe200078e02ff */
[C---:B------:R-:W-:Y:S02]  /*5dc0*/  ISETP.GT.AND P3, PT, R4.reuse, 0xc, PT ;  /* 0x0000000c0400780c */ /* 0x040fe40003f64270 */
[----:B------:R-:W-:Y:S01]  /*5dd0*/  ISETP.GT.AND P4, PT, R4, 0xd, PT ;  /* 0x0000000d0400780c */ /* 0x000fe20003f84270 */
[----:B------:R1:W4:Y:S01]  /*5de0*/  @P0 LDG.E.U8 R187, desc[UR14][R20.64] ;  /* 0x0000000e14bb0981 */ /* 0x000322000c1e1100 */
[----:B0-----:R-:W-:Y:S02]  /*5df0*/  IADD3 R18, P2, R17, R6, RZ ;  /* 0x0000000611127210 */ /* 0x001fe40007f5e0ff */
[----:B------:R-:W-:-:S02]  /*5e00*/  PRMT R192, RZ, 0x7610, R192 ;  /* 0x00007610ffc07816 */ /* 0x000fc400000000c0 */
[----:B------:R-:W-:Y:S02]  /*5e10*/  PRMT R193, RZ, 0x7610, R193 ;  /* 0x00007610ffc17816 */ /* 0x000fe400000000c1 */
[----:B-1----:R-:W-:Y:S02]  /*5e20*/  IADD3 R20, P1, R22, R6, RZ ;  /* 0x0000000616147210 */ /* 0x002fe40007f3e0ff */
[-C--:B------:R-:W-:Y:S01]  /*5e30*/  LEA.HI.X.SX32 R19, R17, R11.reuse, 0x1, P2 ;  /* 0x0000000b11137211 */ /* 0x080fe200010f0eff */
[----:B------:R-:W-:Y:S01]  /*5e40*/  IMAD R17, R12, 0xe, RZ ;  /* 0x0000000e0c117824 */ /* 0x000fe200078e02ff */
[----:B------:R-:W-:Y:S02]  /*5e50*/  LEA.HI.X.SX32 R21, R22, R11, 0x1, P1 ;  /* 0x0000000b16157211 */ /* 0x000fe400008f0eff */
[C---:B------:R-:W-:Y:S01]  /*5e60*/  ISETP.GT.AND P0, PT, R4.reuse, 0xe, PT ;  /* 0x0000000e0400780c */ /* 0x040fe20003f04270 */
[----:B------:R0:W4:Y:S01]  /*5e70*/  @P3 LDG.E.U8 R192, desc[UR14][R18.64] ;  /* 0x0000000e12c03981 */ /* 0x000122000c1e1100 */
[----:B------:R-:W-:-:S03]  /*5e80*/  ISETP.GT.AND P3, PT, R4, 0xf, PT ;  /* 0x0000000f0400780c */ /* 0x000fc60003f64270 */
[----:B------:R1:W4:Y:S01]  /*5e90*/  @P4 LDG.E.U8 R193, desc[UR14][R20.64] ;  /* 0x0000000e14c14981 */ /* 0x000322000c1e1100 */
[----:B------:R-:W-:Y:S02]  /*5ea0*/  PRMT R194, RZ, 0x7610, R194 ;  /* 0x00007610ffc27816 */ /* 0x000fe400000000c2 */
[----:B0-----:R-:W-:Y:S01]  /*5eb0*/  IADD3 R18, P1, R17, R6, RZ ;  /* 0x0000000611127210 */ /* 0x001fe20007f3e0ff */
[----:B-1----:R-:W-:-:S03]  /*5ec0*/  IMAD R21, R12, 0xf, RZ ;  /* 0x0000000f0c157824 */ /* 0x002fc600078e02ff */
[-C--:B------:R-:W-:Y:S01]  /*5ed0*/  LEA.HI.X.SX32 R19, R17, R11.reuse, 0x1, P1 ;  /* 0x0000000b11137211 */ /* 0x080fe200008f0eff */
[----:B------:R-:W-:Y:S01]  /*5ee0*/  IMAD.SHL.U32 R17, R12, 0x10, RZ ;  /* 0x000000100c117824 */ /* 0x000fe200078e00ff */
        /* <DEDUP_REMOVED lines=97> */
[----:B------:R-:W-:Y:S01]  /*6500*/  IMAD.SHL.U32 R17, R12, 0x20, RZ ;  /* 0x000000200c117824 */ /* 0x000fe200078e00ff */
        /* <DEDUP_REMOVED lines=11> */
[CC--:B------:R-:W-:Y:S01]  /*65c0*/  IADD3 R22, P2, R21.reuse, R6.reuse, RZ ;  /* 0x0000000615167210 */ /* 0x0c0fe20007f5e0ff */
[----:B------:R0:W4:Y:S01]  /*65d0*/  @P0 LDG.E.U8 R153, desc[UR14][R18.64] ;  /* 0x0000000e12990981 */ /* 0x000122000c1e1100 */
[----:B------:R-:W-:Y:S02]  /*65e0*/  PRMT R154, RZ, 0x7610, R154 ;  /* 0x00007610ff9a7816 */ /* 0x000fe4000000009a */
[----:B------:R-:W-:Y:S02]  /*65f0*/  LEA.HI.X.SX32 R23, R21, R11, 0x1, P2 ;  /* 0x0000000b15177211 */ /* 0x000fe400010f0eff */
[----:B------:R-:W-:-:S02]  /*6600*/  IADD3 R20, P1, R17, R6, RZ ;  /* 0x0000000611147210 */ /* 0x000fc40007f3e0ff */
[----:B------:R-:W-:Y:S01]  /*6610*/  ISETP.GT.AND P0, PT, R4, 0x23, PT ;  /* 0x000000230400780c */ /* 0x000fe20003f04270 */
[----:B------:R1:W4:Y:S01]  /*6620*/  @P3 LDG.E.U8 R154, desc[UR14][R22.64] ;  /* 0x0000000e169a3981 */ /* 0x000322000c1e1100 */
[C---:B0-----:R-:W-:Y:S01]  /*6630*/  IMAD R18, R12.reuse, 0x23, RZ ;  /* 0x000000230c127824 */ /* 0x041fe200078e02ff */
[----:B------:R-:W-:Y:S02]  /*6640*/  LEA.HI.X.SX32 R21, R17, R11, 0x1, P1 ;  /* 0x0000000b11157211 */ /* 0x000fe400008f0eff */
[----:B------:R-:W-:Y:S01]  /*6650*/  PRMT R19, RZ, 0x7610, R19 ;  /* 0x00007610ff137816 */ /* 0x000fe20000000013 */
[----:B------:R-:W-:Y:S01]  /*6660*/  IMAD R17, R12, 0x24, RZ ;  /* 0x000000240c117824 */ /* 0x000fe200078e02ff */
[----:B------:R-:W-:Y:S02]  /*6670*/  ISETP.GT.AND P3, PT, R4, 0x24, PT ;  /* 0x000000240400780c */ /* 0x000fe40003f64270 */
[----:B-1----:R-:W-:Y:S02]  /*6680*/  IADD3 R22, P1, R18, R6, RZ ;  /* 0x0000000612167210 */ /* 0x002fe40007f3e0ff */
[----:B------:R0:W4:Y:S01]  /*6690*/  @P4 LDG.E.U8 R19, desc[UR14][R20.64] ;  /* 0x0000000e14134981 */ /* 0x000122000c1e1100 */
[----:B------:R-:W-:-:S02]  /*66a0*/  PRMT R155, RZ, 0x7610, R155 ;  /* 0x00007610ff9b7816 */ /* 0x000fc4000000009b */
[----:B------:R-:W-:Y:S01]  /*66b0*/  LEA.HI.X.SX32 R23, R18, R11, 0x1, P1 ;  /* 0x0000000b12177211 */ /* 0x000fe200008f0eff */
[----:B------:R-:W-:Y:S01]  /*66c0*/  IMAD R18, R12, 0x25, RZ ;  /* 0x000000250c127824 */ /* 0x000fe200078e02ff */
[----:B------:R-:W-:Y:S02]  /*66d0*/  ISETP.GT.AND P4, PT, R4, 0x25, PT ;  /* 0x000000250400780c */ /* 0x000fe40003f84270 */
[----:B------:R-:W-:Y:S01]  /*66e0*/  PRMT R152, RZ, 0x7610, R152 ;  /* 0x00007610ff987816 */ /* 0x000fe20000000098 */
[----:B------:R1:W4:Y:S01]  /*66f0*/  @P0 LDG.E.U8 R155, desc[UR14][R22.64] ;  /* 0x0000000e169b0981 */ /* 0x000322000c1e1100 */
[----:B0-----:R-:W-:-:S04]  /*6700*/  IADD3 R20, P2, R17, R6, RZ ;  /* 0x0000000611147210 */ /* 0x001fc80007f5e0ff */
[----:B------:R-:W-:Y:S01]  /*6710*/  LEA.HI.X.SX32 R21, R17, R11, 0x1, P2 ;  /* 0x0000000b11157211 */ /* 0x000fe200010f0eff */
[----:B------:R-:W-:Y:S01]  /*6720*/  IMAD R17, R12, 0x26, RZ ;  /* 0x000000260c117824 */ /* 0x000fe200078e02ff */
[----:B-1----:R-:W-:-:S03]  /*6730*/  IADD3 R22, P1, R18, R6, RZ ;  /* 0x0000000612167210 */ /* 0x002fc60007f3e0ff */
[----:B------:R0:W4:Y:S01]  /*6740*/  @P3 LDG.E.U8 R152, desc[UR14][R20.64] ;  /* 0x0000000e14983981 */ /* 0x000122000c1e1100 */
[----:B------:R-:W-:Y:S02]  /*6750*/  PRMT R156, RZ, 0x7610, R156 ;  /* 0x00007610ff9c7816 */ /* 0x000fe4000000009c */
[----:B------:R-:W-:Y:S02]  /*6760*/  ISETP.GT.AND P0, PT, R4, 0x26, PT ;  /* 0x000000260400780c */ /* 0x000fe40003f04270 */
[----:B------:R-:W-:Y:S01]  /*6770*/  LEA.HI.X.SX32 R23, R18, R11, 0x1, P1 ;  /* 0x0000000b12177211 */ /* 0x000fe200008f0eff */
[----:B------:R-:W-:Y:S01]  /*6780*/  IMAD R18, R12, 0x27, RZ ;  /* 0x000000270c127824 */ /* 0x000fe200078e02ff */
[----:B0-----:R-:W-:-:S03]  /*6790*/  IADD3 R20, P1, R17, R6, RZ ;  /* 0x0000000611147210 */ /* 0x001fc60007f3e0ff */
[----:B------:R0:W4:Y:S01]  /*67a0*/  @P4 LDG.E.U8 R156, desc[UR14][R22.64] ;  /* 0x0000000e169c4981 */ /* 0x000122000c1e1100 */
[C---:B------:R-:W-:Y:S02]  /*67b0*/  ISETP.GT.AND P4, PT, R4.reuse, 0x28, PT ;  /* 0x000000280400780c */ /* 0x040fe40003f84270 */
[----:B------:R-:W-:Y:S02]  /*67c0*/  LEA.HI.X.SX32 R21, R17, R11, 0x1, P1 ;  /* 0x0000000b11157211 */ /* 0x000fe400008f0eff */
[----:B------:R-:W-:Y:S02]  /*67d0*/  PRMT R17, RZ, 0x7610, R17 ;  /* 0x00007610ff117816 */ /* 0x000fe40000000011 */
[----:B------:R-:W-:Y:S01]  /*67e0*/  ISETP.GT.AND P3, PT, R4, 0x27, PT ;  /* 0x000000270400780c */ /* 0x000fe20003f64270 */
[----:B0-----:R-:W-:Y:S01]  /*67f0*/  IMAD R23, R12, 0x28, RZ ;  /* 0x000000280c177824 */ /* 0x001fe200078e02ff */
[-C--:B------:R-:W-:Y:S02]  /*6800*/  IADD3 R158, P2, R18, R6.reuse, RZ ;  /* 0x00000006129e7210 */ /* 0x080fe40007f5e0ff */
[----:B------:R0:W4:Y:S02]  /*6810*/  @P0 LDG.E.U8 R17, desc[UR14][R20.64] ;  /* 0x0000000e14110981 */ /* 0x000124000c1e1100 */
[----:B------:R-:W-:-:S02]  /*6820*/  IADD3 R22, P1, R23, R6, RZ ;  /* 0x0000000617167210 */ /* 0x000fc40007f3e0ff */
[-C--:B------:R-:W-:Y:S01]  /*6830*/  LEA.HI.X.SX32 R159, R18, R11.reuse, 0x1, P2 ;  /* 0x0000000b129f7211 */ /* 0x080fe200010f0eff */
[----:B------:R-:W-:Y:S01]  /*6840*/  IMAD R18, R12, 0x29, RZ ;  /* 0x000000290c127824 */ /* 0x000fe200078e02ff */
[----:B------:R-:W-:Y:S02]  /*6850*/  ISETP.GT.AND P0, PT, R4, 0x29, PT ;  /* 0x000000290400780c */ /* 0x000fe40003f04270 */
[----:B------:R-:W-:Y:S02]  /*6860*/  LEA.HI.X.SX32 R23, R23, R11, 0x1, P1 ;  /* 0x0000000b17177211 */ /* 0x000fe400008f0eff */
[----:B0-----:R-:W-:Y:S02]  /*6870*/  PRMT R20, RZ, 0x7610, R20 ;  /* 0x00007610ff147816 */ /* 0x001fe40000000014 */
[----:B------:R-:W-:Y:S02]  /*6880*/  PRMT R21, RZ, 0x7610, R21 ;  /* 0x00007610ff157816 */ /* 0x000fe40000000015 */
[----:B------:R-:W-:-:S02]  /*6890*/  IADD3 R188, P1, R18, R6, RZ ;  /* 0x0000000612bc7210 */ /* 0x000fc40007f3e0ff */
[----:B------:R0:W4:Y:S01]  /*68a0*/  @P4 LDG.E.U8 R20, desc[UR14][R22.64] ;  /* 0x0000000e16144981 */ /* 0x000122000c1e1100 */
[----:B------:R-:W-:Y:S01]  /*68b0*/  IMAD R157, R12, 0x2b, RZ ;  /* 0x0000002b0c9d7824 */ /* 0x000fe200078e02ff */
[----:B------:R-:W-:Y:S02]  /*68c0*/  LEA.HI.X.SX32 R189, R18, R11, 0x1, P1 ;  /* 0x0000000b12bd7211 */ /* 0x000fe400008f0eff */
[----:B------:R1:W4:Y:S01]  /*68d0*/  @P3 LDG.E.U8 R21, desc[UR14][R158.64] ;  /* 0x0000000e9e153981 */ /* 0x000322000c1e1100 */
[C---:B------:R-:W-:Y:S02]  /*68e0*/  ISETP.GT.AND P3, PT, R4.reuse, 0x2a, PT ;  /* 0x0000002a0400780c */ /* 0x040fe40003f64270 */
[----:B------:R-:W-:Y:S01]  /*68f0*/  ISETP.GT.AND P4, PT, R4, 0x2b, PT ;  /* 0x0000002b0400780c */ /* 0x000fe20003f84270 */
[----:B0-----:R-:W-:Y:S01]  /*6900*/  IMAD R22, R12, 0x2a, RZ ;  /* 0x0000002a0c167824 */ /* 0x001fe200078e02ff */
[----:B------:R-:W-:-:S04]  /*6910*/  PRMT R23, RZ, 0x7610, R23 ;  /* 0x00007610ff177816 */ /* 0x000fc80000000017 */
[-C--:B-1----:R-:W-:Y:S02]  /*6920*/  IADD3 R158, P2, R22, R6.reuse, RZ ;  /* 0x00000006169e7210 */ /* 0x082fe40007f5e0ff */
[----:B------:R0:W4:Y:S01]  /*6930*/  @P0 LDG.E.U8 R23, desc[UR14][R188.64] ;  /* 0x0000000ebc170981 */ /* 0x000122000c1e1100 */
[----:B------:R-:W-:Y:S01]  /*6940*/  PRMT R18, RZ, 0x7610, R18 ;  /* 0x00007610ff127816 */ /* 0x000fe20000000012 */
[----:B------:R-:W-:Y:S01]  /*6950*/  IMAD R190, R12, 0x2c, RZ ;  /* 0x0000002c0cbe7824 */ /* 0x000fe200078e02ff */
[----:B------:R-:W-:Y:S02]  /*6960*/  LEA.HI.X.SX32 R159, R22, R11, 0x1, P2 ;  /* 0x0000000b169f7211 */ /* 0x000fe400010f0eff */
[----:B------:R-:W-:Y:S02]  /*6970*/  PRMT R22, RZ, 0x7610, R22 ;  /* 0x00007610ff167816 */ /* 0x000fe40000000016 */
[----:B0-----:R-:W-:Y:S01]  /*6980*/  IADD3 R188, P1, R157, R6, RZ ;  /* 0x000000069dbc7210 */ /* 0x001fe20007f3e0ff */
[----:B------:R0:W4:Y:S01]  /*6990*/  @P3 LDG.E.U8 R18, desc[UR14][R158.64] ;  /* 0x0000000e9e123981 */ /* 0x000122000c1e1100 */
[----:B------:R-:W-:-:S02]  /*69a0*/  ISETP.GT.AND P0, PT, R4, 0x2c, PT ;  /* 0x0000002c0400780c */ /* 0x000fc40003f04270 */
[----:B------:R-:W-:Y:S01]  /*69b0*/  LEA.HI.X.SX32 R189, R157, R11, 0x1, P1 ;  /* 0x0000000b9dbd7211 */ /* 0x000fe200008f0eff */
[----:B------:R-:W-:Y:S01]  /*69c0*/  IMAD R196, R12, 0x2e, RZ ;  /* 0x0000002e0cc47824 */ /* 0x000fe200078e02ff */
[----:B------:R-:W-:-:S03]  /*69d0*/  ISETP.GT.AND P3, PT, R4, 0x2d, PT ;  /* 0x0000002d0400780c */ /* 0x000fc60003f64270 */
[----:B------:R1:W4:Y:S01]  /*69e0*/  @P4 LDG.E.U8 R22, desc[UR14][R188.64] ;  /* 0x0000000ebc164981 */ /* 0x000322000c1e1100 */
[C---:B0-----:R-:W-:Y:S02]  /*69f0*/  IADD3 R158, P1, R190.reuse, R6, RZ ;  /* 0x00000006be9e7210 */ /* 0x041fe40007f3e0ff */
[----:B------:R-:W-:Y:S02]  /*6a00*/  PRMT R157, RZ, 0x7610, R157 ;  /* 0x00007610ff9d7816 */ /* 0x000fe4000000009d */
[----:B------:R-:W-:Y:S01]  /*6a10*/  LEA.HI.X.SX32 R159, R190, R11, 0x1, P1 ;  /* 0x0000000bbe9f7211 */ /* 0x000fe200008f0eff */
[----:B-1----:R-:W-:Y:S01]  /*6a20*/  IMAD R189, R12, 0x2d, RZ ;  /* 0x0000002d0cbd7824 */ /* 0x002fe200078e02ff */
[----:B------:R-:W-:-:S03]  /*6a30*/  ISETP.GT.AND P4, PT, R4, 0x2e, PT ;  /* 0x0000002e0400780c */ /* 0x000fc60003f84270 */
[----:B------:R0:W4:Y:S01]  /*6a40*/  @P0 LDG.E.U8 R157, desc[UR14][R158.64] ;  /* 0x0000000e9e9d0981 */ /* 0x000122000c1e1100 */
[-C--:B------:R-:W-:Y:S02]  /*6a50*/  IADD3 R188, P1, R196, R6.reuse, RZ ;  /* 0x00000006c4bc7210 */ /* 0x080fe40007f3e0ff */
[C---:B------:R-:W-:Y:S01]  /*6a60*/  IADD3 R190, P2, R189.reuse, R6, RZ ;  /* 0x00000006bdbe7210 */ /* 0x040fe20007f5e0ff */
[----:B------:R-:W-:Y:S01]  /*6a70*/  IMAD R197, R12, 0x2f, RZ ;  /* 0x0000002f0cc57824 */ /* 0x000fe200078e02ff */
[----:B------:R-:W-:Y:S02]  /*6a80*/  ISETP.GT.AND P0, PT, R4, 0x2f, PT ;  /* 0x0000002f0400780c */ /* 0x000fe40003f04270 */
[----:B------:R-:W-:Y:S02]  /*6a90*/  LEA.HI.X.SX32 R191, R189, R11, 0x1, P2 ;  /* 0x0000000bbdbf7211 */ /* 0x000fe400010f0eff */
[----:B0-----:R-:W-:Y:S02]  /*6aa0*/  PRMT R159, RZ, 0x7610, R159 ;  /* 0x00007610ff9f7816 */ /* 0x001fe4000000009f */
[----:B------:R-:W-:-:S02]  /*6ab0*/  PRMT R158, RZ, 0x7610, R158 ;  /* 0x00007610ff9e7816 */ /* 0x000fc4000000009e */
[----:B------:R-:W-:Y:S02]  /*6ac0*/  LEA.HI.X.SX32 R189, R196, R11, 0x1, P1 ;  /* 0x0000000bc4bd7211 */ /* 0x000fe400008f0eff */
[----:B------:R0:W4:Y:S01]  /*6ad0*/  @P3 LDG.E.U8 R159, desc[UR14][R190.64] ;  /* 0x0000000ebe9f3981 */ /* 0x000122000c1e1100 */
[----:B------:R-:W-:-:S03]  /*6ae0*/  ISETP.GT.AND P2, PT, R4, 0x30, PT ;  /* 0x000000300400780c */ /* 0x000fc60003f44270 */
[----:B------:R1:W4:Y:S01]  /*6af0*/  @P4 LDG.E.U8 R158, desc[UR14][R188.64] ;  /* 0x0000000ebc9e4981 */ /* 0x000322000c1e1100 */
[----:B------:R-:W-:Y:S02]  /*6b00*/  PRMT R196, RZ, 0x7610, R196 ;  /* 0x00007610ffc47816 */ /* 0x000fe400000000c4 */
[----:B0-----:R-:W-:Y:S01]  /*6b10*/  IADD3 R190, P1, R197, R6, RZ ;  /* 0x00000006c5be7210 */ /* 0x001fe20007f3e0ff */
[----:B-1----:R-:W-:-:S03]  /*6b20*/  IMAD R189, R12, 0x30, RZ ;  /* 0x000000300cbd7824 */ /* 0x002fc600078e02ff */
[----:B------:R-:W-:Y:S02]  /*6b30*/  LEA.HI.X.SX32 R191, R197, R11, 0x1, P1 ;  /* 0x0000000bc5bf7211 */ /* 0x000fe400008f0eff */
[----:B------:R-:W-:-:S03]  /*6b40*/  IADD3 R188, P1, R189, R6, RZ ;  /* 0x00000006bdbc7210 */ /* 0x000fc60007f3e0ff */
[----:B------:R0:W4:Y:S01]  /*6b50*/  @P0 LDG.E.U8 R196, desc[UR14][R190.64] ;  /* 0x0000000ebec40981 */ /* 0x000122000c1e1100 */
[----:B------:R-:W-:Y:S02]  /*6b60*/  LEA.HI.X.SX32 R189, R189, R11, 0x1, P1 ;  /* 0x0000000bbdbd7211 */ /* 0x000fe400008f0eff */
[----:B------:R-:W-:Y:S02]  /*6b70*/  ISETP.GT.AND P1, PT, R4, 0x31, PT ;  /* 0x000000310400780c */ /* 0x000fe40003f24270 */
[----:B0-----:R-:W-:Y:S01]  /*6b80*/  PRMT R190, RZ, 0x7610, R190 ;  /* 0x00007610ffbe7816 */ /* 0x001fe200000000be */
[----:B------:R-:W-:-:S05]  /*6b90*/  IMAD R191, R12, 0x31, RZ ;  /* 0x000000310cbf7824 */ /* 0x000fca00078e02ff */
[----:B------:R0:W4:Y:S02]  /*6ba0*/  @P2 LDG.E.U8 R190, desc[UR14][R188.64] ;  /* 0x0000000ebcbe2981 */ /* 0x000124000c1e1100 */
[----:B0-----:R-:W-:-:S04]  /*6bb0*/  IADD3 R188, P0, R191, R6, RZ ;  /* 0x00000006bfbc7210 */ /* 0x001fc80007f1e0ff */
[----:B------:R-:W-:Y:S02]  /*6bc0*/  LEA.HI.X.SX32 R189, R191, R11, 0x1, P0 ;  /* 0x0000000bbfbd7211 */ /* 0x000fe400000f0eff */
[----:B------:R-:W-:-:S06]  /*6bd0*/  PRMT R191, RZ, 0x7610, R191 ;  /* 0x00007610ffbf7816 */ /* 0x000fcc00000000bf */
[----:B------:R0:W4:Y:S01]  /*6be0*/  @P1 LDG.E.U8 R191, desc[UR14][R188.64] ;  /* 0x0000000ebcbf1981 */ /* 0x000122000c1e1100 */
[----:B------:R-:W-:Y:S01]  /*6bf0*/  ISETP.GT.AND P1, PT, R4, 0x32, PT ;  /* 0x000000320400780c */ /* 0x000fe20003f24270 */
[----:B0-----:R-:W-:Y:S01]  /*6c00*/  IMAD R189, R12, 0x32, RZ ;  /* 0x000000320cbd7824 */ /* 0x001fe200078e02ff */
[----:B------:R-:W-:-:S04]  /*6c10*/  PRMT R197, RZ, 0x7610, R197 ;  /* 0x00007610ffc57816 */ /* 0x000fc800000000c5 */
[----:B------:R-:W-:-:S04]  /*6c20*/  IADD3 R188, P0, R189, R6, RZ ;  /* 0x00000006bdbc7210 */ /* 0x000fc80007f1e0ff */
[----:B------:R-:W-:-:S05]  /*6c30*/  LEA.HI.X.SX32 R189, R189, R11, 0x1, P0 ;  /* 0x0000000bbdbd7211 */ /* 0x000fca00000f0eff */
        /* <DEDUP_REMOVED lines=79> */
[----:B--2---:R-:W-:Y:S02]  /*7130*/  LOP3.LUT R162, R162, 0xffff, RZ, 0xc0, !PT ;  /* 0x0000ffffa2a27812 */ /* 0x004fe400078ec0ff */
[----:B---3--:R-:W-:Y:S02]  /*7140*/  LOP3.LUT R163, R163, 0xffff, RZ, 0xc0, !PT ;  /* 0x0000ffffa3a37812 */ /* 0x008fe400078ec0ff */
[----:B----4-:R-:W-:Y:S02]  /*7150*/  LOP3.LUT R180, R180, 0xffff, RZ, 0xc0, !PT ;  /* 0x0000ffffb4b47812 */ /* 0x010fe400078ec0ff */
[----:B------:R-:W-:Y:S02]  /*7160*/  LOP3.LUT R181, R181, 0xffff, RZ, 0xc0, !PT ;  /* 0x0000ffffb5b57812 */ /* 0x000fe400078ec0ff */
[----:B------:R-:W-:Y:S02]  /*7170*/  LOP3.LUT R182, R182, 0xffff, RZ, 0xc0, !PT ;  /* 0x0000ffffb6b67812 */ /* 0x000fe400078ec0ff */
[----:B------:R-:W-:-:S02]  /*7180*/  LOP3.LUT R183, R183, 0xffff, RZ, 0xc0, !PT ;  /* 0x0000ffffb7b77812 */ /* 0x000fc400078ec0ff */
[----:B------:R-:W-:Y:S02]  /*7190*/  LOP3.LUT R184, R184, 0xffff, RZ, 0xc0, !PT ;  /* 0x0000ffffb8b87812 */ /* 0x000fe400078ec0ff */
[----:B------:R-:W-:Y:S02]  /*71a0*/  LOP3.LUT R185, R185, 0xffff, RZ, 0xc0, !PT ;  /* 0x0000ffffb9b97812 */ /* 0x000fe400078ec0ff */
[----:B------:R-:W-:Y:S02]  /*71b0*/  LOP3.LUT R186, R186, 0xffff, RZ, 0xc0, !PT ;  /* 0x0000ffffbaba7812 */ /* 0x000fe400078ec0ff */
[----:B------:R-:W-:Y:S02]  /*71c0*/  LOP3.LUT R187, R187, 0xffff, RZ, 0xc0, !PT ;  /* 0x0000ffffbbbb7812 */ /* 0x000fe400078ec0ff */
[----:B------:R-:W-:Y:S02]  /*71d0*/  LOP3.LUT R192, R192, 0xffff, RZ, 0xc0, !PT ;  /* 0x0000ffffc0c07812 */ /* 0x000fe400078ec0ff */
[----:B------:R-:W-:-:S02]  /*71e0*/  LOP3.LUT R193, R193, 0xffff, RZ, 0xc0, !PT ;  /* 0x0000ffffc1c17812 */ /* 0x000fc400078ec0ff */
[----:B------:R-:W-:Y:S02]  /*71f0*/  LOP3.LUT R160, R160, 0xffff, RZ, 0xc0, !PT ;  /* 0x0000ffffa0a07812 */ /* 0x000fe400078ec0ff */
[----:B------:R-:W-:Y:S02]  /*7200*/  LOP3.LUT R194, R194, 0xffff, RZ, 0xc0, !PT ;  /* 0x0000ffffc2c27812 */ /* 0x000fe400078ec0ff */
[----:B------:R-:W-:Y:S02]  /*7210*/  LOP3.LUT R195, R195, 0xffff, RZ, 0xc0, !PT ;  /* 0x0000ffffc3c37812 */ /* 0x000fe400078ec0ff */
[----:B------:R-:W-:Y:S02]  /*7220*/  LOP3.LUT R161, R161, 0xffff, RZ, 0xc0, !PT ;  /* 0x0000ffffa1a17812 */ /* 0x000fe400078ec0ff */
[----:B0-----:R-:W-:Y:S02]  /*7230*/  PRMT R188, R162, 0x3340, R163 ;  /* 0x00003340a2bc7816 */ /* 0x001fe400000000a3 */
[----:B------:R-:W-:-:S02]  /*7240*/  PRMT R180, R180, 0x3340, R181 ;  /* 0x00003340b4b47816 */ /* 0x000fc400000000b5 */
[----:B------:R-:W-:Y:S02]  /*7250*/  PRMT R182, R182, 0x3340, R183 ;  /* 0x00003340b6b67816 */ /* 0x000fe400000000b7 */
[----:B------:R-:W-:Y:S02]  /*7260*/  PRMT R184, R184, 0x3340, R185 ;  /* 0x00003340b8b87816 */ /* 0x000fe400000000b9 */
[----:B------:R-:W-:Y:S02]  /*7270*/  PRMT R162, R186, 0x3340, R187 ;  /* 0x00003340baa27816 */ /* 0x000fe400000000bb */
[----:B------:R-:W-:Y:S02]  /*7280*/  PRMT R192, R192, 0x3340, R193 ;  /* 0x00003340c0c07816 */ /* 0x000fe400000000c1 */
[----:B------:R-:W-:Y:S02]  /*7290*/  PRMT R163, R194, 0x3340, R195 ;  /* 0x00003340c2a37816 */ /* 0x000fe400000000c3 */
[----:B------:R-:W-:-:S02]  /*72a0*/  PRMT R160, R160, 0x3340, R161 ;  /* 0x00003340a0a07816 */ /* 0x000fc400000000a1 */
[----:B------:R-:W-:Y:S02]  /*72b0*/  PRMT R161, R180, 0x5410, R182 ;  /* 0x00005410b4a17816 */ /* 0x000fe400000000b6 */
[----:B------:R-:W-:Y:S02]  /*72c0*/  PRMT R162, R184, 0x5410, R162 ;  /* 0x00005410b8a27816 */ /* 0x000fe400000000a2 */
[----:B------:R-:W-:Y:S02]  /*72d0*/  PRMT R163, R192, 0x5410, R163 ;  /* 0x00005410c0a37816 */ /* 0x000fe400000000a3 */
[----:B------:R-:W-:Y:S01]  /*72e0*/  PRMT R160, R160, 0x5410, R188 ;  /* 0x00005410a0a07816 */ /* 0x000fe200000000bc */
[----:B------:R-:W-:Y:S01]  /*72f0*/  BAR.SYNC.DEFER_BLOCKING 0x0 ;  /* 0x0000000000007b1d */ /* 0x000fe20000010000 */
[----:B------:R-:W-:-:S05]  /*7300*/  ISETP.GE.AND P0, PT, R5, R4, PT ;  /* 0x000000040500720c */ /* 0x000fca0003f06270 */
[----:B------:R0:W-:Y:S04]  /*7310*/  STL [R1+0x1bc], R6 ;  /* 0x0001bc0601007387 */ /* 0x0001e80000100800 */
[----:B0-----:R-:W2:Y:S04]  /*7320*/  LDL R6, [R1+0x138] ;  /* 0x0001380001067983 */ /* 0x001ea80000100800 */
[----:B------:R0:W-:Y:S04]  /*7330*/  STS.128 [R2+UR12], R160 ;  /* 0x000000a002007988 */ /* 0x0001e80008000c0c */
[----:B0-----:R-:W3:Y:S04]  /*7340*/  LDL R162, [R1+0x15c] ;  /* 0x00015c0001a27983 */ /* 0x001ee80000100800 */
[----:B------:R-:W4:Y:S04]  /*7350*/  LDL R163, [R1+0x13c] ;  /* 0x00013c0001a37983 */ /* 0x000f280000100800 */
[----:B------:R-:W2:Y:S04]  /*7360*/  LDL R2, [R1+0x11c] ;  /* 0x00011c0001027983 */ /* 0x000ea80000100800 */
[----:B------:R-:W4:Y:S01]  /*7370*/  LDL.LU R5, [R1+0x158] ;  /* 0x0001580001057983 */ /* 0x000f220000300800 */
[----:B------:R-:W-:-:S02]  /*7380*/  IADD3 RZ, P1, R3, R7, RZ ;  /* 0x0000000703ff7210 */ /* 0x000fc40007f3e0ff */
[----:B------:R-:W-:Y:S01]  /*7390*/  SHF.R.S32.HI R12, RZ, 0x1f, R3 ;  /* 0x0000001fff0c7819 */ /* 0x000fe20000011403 */
[----:B------:R-:W-:Y:S01]  /*73a0*/  IMAD.IADD R160, R3, 0x1, R7 ;  /* 0x0000000103a07824 */ /* 0x000fe200078e0207 */
[----:B------:R-:W-:-:S03]  /*73b0*/  PRMT R180, RZ, 0x7610, R180 ;  /* 0x00007610ffb47816 */ /* 0x000fc600000000b4 */
[C---:B------:R-:W-:Y:S01]  /*73c0*/  IMAD.X R161, R12.reuse, 0x1, R233, P1 ;  /* 0x000000010ca17824 */ /* 0x040fe200008e06e9 */
[C---:B------:R-:W-:Y:S02]  /*73d0*/  IADD3 RZ, P1, R3.reuse, R9, RZ ;  /* 0x0000000903ff7210 */ /* 0x040fe40007f3e0ff */
[----:B------:R-:W-:Y:S02]  /*73e0*/  PRMT R181, RZ, 0x7610, R181 ;  /* 0x00007610ffb57816 */ /* 0x000fe400000000b5 */
[----:B------:R0:W2:Y:S01]  /*73f0*/  @!P0 LDG.E.U8 R180, desc[UR14][R160.64] ;  /* 0x0000000ea0b48981 */ /* 0x0000a2000c1e1100 */
[----:B------:R-:W-:Y:S01]  /*7400*/  PRMT R182, RZ, 0x7610, R182 ;  /* 0x00007610ffb67816 */ /* 0x000fe200000000b6 */
[C---:B0-----:R-:W-:Y:S02]  /*7410*/  IMAD.IADD R160, R3.reuse, 0x1, R9 ;  /* 0x0000000103a07824 */ /* 0x041fe400078e0209 */
[----:B------:R-:W-:Y:S01]  /*7420*/  IMAD.X R161, R12, 0x1, R231, P1 ;  /* 0x000000010ca17824 */ /* 0x000fe200008e06e7 */
[----:B------:R-:W-:-:S04]  /*7430*/  IADD3 RZ, P1, R3, R16, RZ ;  /* 0x0000001003ff7210 */ /* 0x000fc80007f3e0ff */
[----:B------:R0:W2:Y:S02]  /*7440*/  @!P0 LDG.E.U8 R181, desc[UR14][R160.64] ;  /* 0x0000000ea0b58981 */ /* 0x0000a4000c1e1100 */
[----:B0-----:R-:W-:Y:S02]  /*7450*/  IMAD.IADD R160, R3, 0x1, R16 ;  /* 0x0000000103a07824 */ /* 0x001fe400078e0210 */
[----:B------:R-:W-:-:S05]  /*7460*/  IMAD.X R161, R12, 0x1, R229, P1 ;  /* 0x000000010ca17824 */ /* 0x000fca00008e06e5 */
[----:B------:R0:W2:Y:S01]  /*7470*/  @!P0 LDG.E.U8 R182, desc[UR14][R160.64] ;  /* 0x0000000ea0b68981 */ /* 0x0000a2000c1e1100 */
[----:B------:R-:W-:Y:S02]  /*7480*/  PRMT R183, RZ, 0x7610, R183 ;  /* 0x00007610ffb77816 */ /* 0x000fe400000000b7 */
[----:B0-----:R-:W-:-:S05]  /*7490*/  IADD3 R160, P1, R3, R0, RZ ;  /* 0x0000000003a07210 */ /* 0x001fca0007f3e0ff */
[----:B------:R-:W-:-:S05]  /*74a0*/  IMAD.X R161, R12, 0x1, R15, P1 ;  /* 0x000000010ca17824 */ /* 0x000fca00008e060f */
[----:B------:R3:W2:Y:S01]  /*74b0*/  @!P0 LDG.E.U8 R183, desc[UR14][R160.64] ;  /* 0x0000000ea0b78981 */ /* 0x0006a2000c1e1100 */
[----:B------:R-:W-:Y:S02]  /*74c0*/  PRMT R184, RZ, 0x7610, R184 ;  /* 0x00007610ffb87816 */ /* 0x000fe400000000b8 */
[----:B------:R-:W-:Y:S02]  /*74d0*/  PRMT R185, RZ, 0x7610, R185 ;  /* 0x00007610ffb97816 */ /* 0x000fe400000000b9 */
[----:B---3--:R-:W-:-:S05]  /*74e0*/  IADD3 R160, P1, R3, R162, RZ ;  /* 0x000000a203a07210 */ /* 0x008fca0007f3e0ff */
[----:B----4-:R-:W-:-:S05]  /*74f0*/  IMAD.X R161, R12, 0x1, R5, P1 ;  /* 0x000000010ca17824 */ /* 0x010fca00008e0605 */
[----:B------:R0:W3:Y:S02]  /*7500*/  @!P0 LDG.E.U8 R184, desc[UR14][R160.64] ;  /* 0x0000000ea0b88981 */ /* 0x0000e4000c1e1100 */
[----:B0-----:R-:W-:-:S05]  /*7510*/  IADD3 R160, P1, R3, R163, RZ ;  /* 0x000000a303a07210 */ /* 0x001fca0007f3e0ff */
[----:B--2---:R-:W-:Y:S01]  /*7520*/  IMAD.X R161, R12, 0x1, R6, P1 ;  /* 0x000000010ca17824 */ /* 0x004fe200008e0606 */
[----:B------:R0:W-:Y:S04]  /*7530*/  STL [R1+0x17c], R5 ;  /* 0x00017c0501007387 */ /* 0x0001e80000100800 */
[----:B------:R1:W2:Y:S01]  /*7540*/  @!P0 LDG.E.U8 R185, desc[UR14][R160.64] ;  /* 0x0000000ea0b98981 */ /* 0x0002a2000c1e1100 */
[----:B------:R-:W-:Y:S02]  /*7550*/  PRMT R186, RZ, 0x7610, R186 ;  /* 0x00007610ffba7816 */ /* 0x000fe400000000ba */
[----:B------:R-:W-:Y:S01]  /*7560*/  PRMT R187, RZ, 0x7610, R187 ;  /* 0x00007610ffbb7816 */ /* 0x000fe200000000bb */
[----:B------:R-:W4:Y:S04]  /*7570*/  LDL R163, [R1+0xd8] ;  /* 0x0000d80001a37983 */ /* 0x000f280000100800 */
[----:B------:R-:W3:Y:S04]  /*7580*/  LDL R162, [R1+0xbc] ;  /* 0x0000bc0001a27983 */ /* 0x000ee80000100800 */
[----:B------:R-:W2:Y:S01]  /*7590*/  LDL R161, [R1+0x118] ;  /* 0x0001180001a17983 */ /* 0x000ea20000100800 */
[----:B-1----:R-:W-:-:S03]  /*75a0*/  IADD3 R160, P1, R3, R2, RZ ;  /* 0x0000000203a07210 */ /* 0x002fc60007f3e0ff */
[----:B------:R-:W3:Y:S04]  /*75b0*/  LDL R6, [R1+0xb8] ;  /* 0x0000b80001067983 */ /* 0x000ee80000100800 */
[----:B0-----:R-:W3:Y:S04]  /*75c0*/  LDL R5, [R1+0x9c] ;  /* 0x00009c0001057983 */ /* 0x001ee80000100800 */
[----:B------:R-:W3:Y:S01]  /*75d0*/  LDL R2, [R1+0x98] ;  /* 0x0000980001027983 */ /* 0x000ee20000100800 */
[----:B--2---:R-:W-:-:S05]  /*75e0*/  IMAD.X R161, R12, 0x1, R161, P1 ;  /* 0x000000010ca17824 */ /* 0x004fca00008e06a1 */
[----:B------:R0:W2:Y:S04]  /*75f0*/  @!P0 LDG.E.U8 R186, desc[UR14][R160.64] ;  /* 0x0000000ea0ba8981 */ /* 0x0000a8000c1e1100 */
[----:B------:R-:W0:Y:S02]  /*7600*/  LDL R161, [R1+0xfc] ;  /* 0x0000fc0001a17983 */ /* 0x000e240000100800 */
[----:B0-----:R-:W-:Y:S02]  /*7610*/  IADD3 R160, P1, R3, R161, RZ ;  /* 0x000000a103a07210 */ /* 0x001fe40007f3e0ff */
[----:B------:R-:W4:Y:S03]  /*7620*/  LDL R161, [R1+0xf8] ;  /* 0x0000f80001a17983 */ /* 0x000f260000100800 */
[----:B----4-:R-:W-:-:S05]  /*7630*/  IMAD.X R161, R12, 0x1, R161, P1 ;  /* 0x000000010ca17824 */ /* 0x010fca00008e06a1 */
[----:B------:R0:W4:Y:S04]  /*7640*/  @!P0 LDG.E.U8 R187, desc[UR14][R160.64] ;  /* 0x0000000ea0bb8981 */ /* 0x000128000c1e1100 */
[----:B------:R-:W0:Y:S01]  /*7650*/  LDL R161, [R1+0xdc] ;  /* 0x0000dc0001a17983 */ /* 0x000e220000100800 */
[----:B------:R-:W-:Y:S02]  /*7660*/  PRMT R188, RZ, 0x7610, R188 ;  /* 0x00007610ffbc7816 */ /* 0x000fe400000000bc */
[----:B------:R-:W-:Y:S02]  /*7670*/  PRMT R189, RZ, 0x7610, R189 ;  /* 0x00007610ffbd7816 */ /* 0x000fe400000000bd */
[----:B------:R-:W-:Y:S02]  /*7680*/  LOP3.LUT R166, R166, 0xffff, RZ, 0xc0, !PT ;  /* 0x0000ffffa6a67812 */ /* 0x000fe400078ec0ff */
[----:B------:R-:W-:-:S02]  /*7690*/  LOP3.LUT R167, R167, 0xffff, RZ, 0xc0, !PT ;  /* 0x0000ffffa7a77812 */ /* 0x000fc400078ec0ff */
[----:B------:R-:W-:Y:S02]  /*76a0*/  LOP3.LUT R178, R178, 0xffff, RZ, 0xc0, !PT ;  /* 0x0000ffffb2b27812 */ /* 0x000fe400078ec0ff */
[----:B------:R-:W-:Y:S02]  /*76b0*/  LOP3.LUT R179, R179, 0xffff, RZ, 0xc0, !PT ;  /* 0x0000ffffb3b37812 */ /* 0x000fe400078ec0ff */
[----:B0-----:R-:W-:-:S05]  /*76c0*/  IADD3 R160, P1, R3, R161, RZ ;  /* 0x000000a103a07210 */ /* 0x001fca0007f3e0ff */
[----:B------:R-:W-:-:S05]  /*76d0*/  IMAD.X R161, R12, 0x1, R163, P1 ;  /* 0x000000010ca17824 */ /* 0x000fca00008e06a3 */
[----:B------:R3:W4:Y:S02]  /*76e0*/  @!P0 LDG.E.U8 R188, desc[UR14][R160.64] ;  /* 0x0000000ea0bc8981 */ /* 0x000724000c1e1100 */
[----:B---3--:R-:W-:-:S05]  /*76f0*/  IADD3 R160, P1, R3, R162, RZ ;  /* 0x000000a203a07210 */ /* 0x008fca0007f3e0ff */
[----:B------:R-:W-:Y:S01]  /*7700*/  IMAD.X R161, R12, 0x1, R6, P1 ;  /* 0x000000010ca17824 */ /* 0x000fe200008e0606 */
[----:B------:R-:W-:Y:S01]  /*7710*/  PRMT R163, R178, 0x3340, R166 ;  /* 0x00003340b2a37816 */ /* 0x000fe200000000a6 */
[----:B------:R-:W3:Y:S04]  /*7720*/  LDL R6, [R1+0x38] ;  /* 0x0000380001067983 */ /* 0x000ee80000100800 */
[----:B------:R0:W4:Y:S01]  /*7730*/  @!P0 LDG.E.U8 R189, desc[UR14][R160.64] ;  /* 0x0000000ea0bd8981 */ /* 0x000122000c1e1100 */
[----:B------:R-:W-:-:S03]  /*7740*/  PRMT R162, R179, 0x3340, R167 ;  /* 0x00003340b3a27816 */ /* 0x000fc600000000a7 */
[----:B------:R-:W2:Y:S04]  /*7750*/  LDL R166, [R1+0x78] ;  /* 0x0000780001a67983 */ /* 0x000ea80000100800 */
[----:B------:R-:W3:Y:S01]  /*7760*/  LDL R167, [R1+0x5c] ;  /* 0x00005c0001a77983 */ /* 0x000ee20000100800 */
[----:B0-----:R-:W-:-:S03]  /*7770*/  IADD3 R160, P1, R3, R5, RZ ;  /* 0x0000000503a07210 */ /* 0x001fc60007f3e0ff */
[----:B------:R-:W4:Y:S02]  /*7780*/  LDL R5, [R1+0x7c] ;  /* 0x00007c0001057983 */ /* 0x000f240000100800 */
[----:B------:R-:W-:Y:S02]  /*7790*/  IMAD.X R161, R12, 0x1, R2, P1 ;  /* 0x000000010ca17824 */ /* 0x000fe400008e0602 */
[----:B------:R-:W2:Y:S01]  /*77a0*/  LDL R2, [R1+0x16c] ;  /* 0x00016c0001027983 */ /* 0x000ea20000100800 */
[----:B------:R-:W-:Y:S02]  /*77b0*/  PRMT R192, RZ, 0x7610, R192 ;  /* 0x00007610ffc07816 */ /* 0x000fe400000000c0 */
[----:B------:R-:W-:Y:S02]  /*77c0*/  LOP3.LUT R172, R172, 0xffff, RZ, 0xc0, !PT ;  /* 0x0000ffffacac7812 */ /* 0x000fe400078ec0ff */
[----:B------:R-:W-:Y:S02]  /*77d0*/  LOP3.LUT R171, R171, 0xffff, RZ, 0xc0, !PT ;  /* 0x0000ffffabab7812 */ /* 0x000fe400078ec0ff */
[----:B------:R-:W-:Y:S01]  /*77e0*/  LOP3.LUT R174, R174, 0xffff, RZ, 0xc0, !PT ;  /* 0x0000ffffaeae7812 */ /* 0x000fe200078ec0ff */
[----:B------:R0:W3:Y:S01]  /*77f0*/  @!P0 LDG.E.U8 R192, desc[UR14][R160.64] ;  /* 0x0000000ea0c08981 */ /* 0x0000e2000c1e1100 */
        /* <DEDUP_REMOVED lines=9> */
[----:B------:R-:W-:Y:S02]  /*7890*/  PRMT R171, R172, 0x3340, R171 ;  /* 0x00003340acab7816 */ /* 0x000fe400000000ab */
[----:B0-----:R-:W-:Y:S02]  /*78a0*/  PRMT R160, R174, 0x3340, R170 ;  /* 0x00003340aea07816 */ /* 0x001fe400000000aa */
[----:B------:R-:W-:Y:S02]  /*78b0*/  PRMT R169, R173, 0x3340, R169 ;  /* 0x00003340ada97816 */ /* 0x000fe400000000a9 */
[----:B------:R-:W-:-:S02]  /*78c0*/  PRMT R161, R176, 0x3340, R168 ;  /* 0x00003340b0a17816 */ /* 0x000fc400000000a8 */
[----:B------:R-:W-:Y:S02]  /*78d0*/  PRMT R175, R175, 0x3340, R164 ;  /* 0x00003340afaf7816 */ /* 0x000fe400000000a4 */
[----:B------:R-:W-:Y:S02]  /*78e0*/  PRMT R177, R177, 0x3340, R165 ;  /* 0x00003340b1b17816 */ /* 0x000fe400000000a5 */
[----:B------:R-:W-:Y:S02]  /*78f0*/  PRMT R160, R171, 0x5410, R160 ;  /* 0x00005410aba07816 */ /* 0x000fe400000000a0 */
[----:B------:R-:W-:Y:S02]  /*7900*/  PRMT R161, R169, 0x5410, R161 ;  /* 0x00005410a9a17816 */ /* 0x000fe400000000a1 */
[----:B------:R-:W-:Y:S02]  /*7910*/  PRMT R162, R175, 0x5410, R162 ;  /* 0x00005410afa27816 */ /* 0x000fe400000000a2 */
[----:B------:R-:W-:-:S02]  /*7920*/  PRMT R163, R177, 0x5410, R163 ;  /* 0x00005410b1a37816 */ /* 0x000fc400000000a3 */
[C---:B----4-:R-:W-:Y:S02]  /*7930*/  IADD3 R164, P1, R3.reuse, R5, RZ ;  /* 0x0000000503a47210 */ /* 0x050fe40007f3e0ff */
[----:B------:R-:W4:Y:S04]  /*7940*/  LDL R5, [R1+0x18] ;  /* 0x0000180001057983 */ /* 0x000f280000100800 */
[----:B--2---:R0:W-:Y:S01]  /*7950*/  STS.128 [R2+UR12], R160 ;  /* 0x000000a002007988 */ /* 0x0041e20008000c0c */
[----:B------:R-:W-:Y:S01]  /*7960*/  IMAD.X R165, R12, 0x1, R166, P1 ;  /* 0x000000010ca57824 */ /* 0x000fe200008e06a6 */
[----:B---3--:R-:W-:Y:S02]  /*7970*/  IADD3 R166, P1, R3, R167, RZ ;  /* 0x000000a703a67210 */ /* 0x008fe40007f3e0ff */
[----:B------:R-:W2:Y:S04]  /*7980*/  LDL R167, [R1+0x58] ;  /* 0x0000580001a77983 */ /* 0x000ea80000100800 */
[----:B0-----:R-:W3:Y:S04]  /*7990*/  LDL R162, [R1+0x3c] ;  /* 0x00003c0001a27983 */ /* 0x001ee80000100800 */
[----:B------:R-:W4:Y:S01]  /*79a0*/  LDL R163, [R1+0x1c] ;  /* 0x00001c0001a37983 */ /* 0x000f220000100800 */
[----:B------:R-:W-:-:S02]  /*79b0*/  PRMT R168, RZ, 0x7610, R168 ;  /* 0x00007610ffa87816 */ /* 0x000fc400000000a8 */
[----:B------:R-:W-:Y:S01]  /*79c0*/  PRMT R169, RZ, 0x7610, R169 ;  /* 0x00007610ffa97816 */ /* 0x000fe200000000a9 */
[----:B------:R-:W4:Y:S04]  /*79d0*/  LDL.LU R2, [R1+0x150] ;  /* 0x0001500001027983 */ /* 0x000f280000300800 */
[----:B------:R0:W4:Y:S02]  /*79e0*/  @!P0 LDG.E.U8 R168, desc[UR14][R164.64] ;  /* 0x0000000ea4a88981 */ /* 0x000124000c1e1100 */
[----:B0-----:R-:W-:Y:S02]  /*79f0*/  PRMT R164, RZ, 0x7610, R164 ;  /* 0x00007610ffa47816 */ /* 0x001fe400000000a4 */
[----:B------:R-:W-:Y:S02]  /*7a00*/  PRMT R165, RZ, 0x7610, R165 ;  /* 0x00007610ffa57816 */ /* 0x000fe400000000a5 */
[----:B------:R-:W-:Y:S01]  /*7a10*/  PRMT R170, RZ, 0x7610, R170 ;  /* 0x00007610ffaa7816 */ /* 0x000fe200000000aa */
[----:B--2---:R-:W-:-:S05]  /*7a20*/  IMAD.X R167, R12, 0x1, R167, P1 ;  /* 0x000000010ca77824 */ /* 0x004fca00008e06a7 */
[----:B------:R0:W2:Y:S01]  /*7a30*/  @!P0 LDG.E.U8 R164, desc[UR14][R166.64] ;  /* 0x0000000ea6a48981 */ /* 0x0000a2000c1e1100 */
[C---:B---3--:R-:W-:Y:S02]  /*7a40*/  IADD3 R160, P2, R3.reuse, R162, RZ ;  /* 0x000000a203a07210 */ /* 0x048fe40007f5e0ff */
[----:B----4-:R-:W-:-:S03]  /*7a50*/  IADD3 R162, P1, R3, R163, RZ ;  /* 0x000000a303a27210 */ /* 0x010fc60007f3e0ff */
[C---:B------:R-:W-:Y:S01]  /*7a60*/  IMAD.X R161, R12.reuse, 0x1, R6, P2 ;  /* 0x000000010ca17824 */ /* 0x040fe200010e0606 */
[----:B0-----:R-:W-:Y:S01]  /*7a70*/  PRMT R166, RZ, 0x7610, R166 ;  /* 0x00007610ffa67816 */ /* 0x001fe200000000a6 */
[----:B------:R-:W3:Y:S01]  /*7a80*/  LDL R6, [R1+0x154] ;  /* 0x0001540001067983 */ /* 0x000ee20000100800 */
[----:B------:R-:W-:-:S03]  /*7a90*/  IMAD.X R163, R12, 0x1, R5, P1 ;  /* 0x000000010ca37824 */ /* 0x000fc600008e0605 */
[----:B------:R0:W4:Y:S01]  /*7aa0*/  @!P0 LDG.E.U8 R165, desc[UR14][R160.64] ;  /* 0x0000000ea0a58981 */ /* 0x000122000c1e1100 */
[----:B------:R-:W-:-:S03]  /*7ab0*/  PRMT R167, RZ, 0x7610, R167 ;  /* 0x00007610ffa77816 */ /* 0x000fc600000000a7 */
[----:B------:R1:W4:Y:S04]  /*7ac0*/  @!P0 LDG.E.U8 R166, desc[UR14][R162.64] ;  /* 0x0000000ea2a68981 */ /* 0x000328000c1e1100 */
[----:B------:R-:W2:Y:S01]  /*7ad0*/  LDL R5, [R1+0x114] ;  /* 0x0001140001057983 */ /* 0x000ea20000100800 */
[----:B0-----:R-:W-:-:S05]  /*7ae0*/  IADD3 R160, P1, R3, R252, RZ ;  /* 0x000000fc03a07210 */ /* 0x001fca0007f3e0ff */
[----:B------:R-:W-:Y:S01]  /*7af0*/  IMAD.X R161, R12, 0x1, R251, P1 ;  /* 0x000000010ca17824 */ /* 0x000fe200008e06fb */
[----:B-1----:R-:W-:-:S04]  /*7b00*/  IADD3 R162, P1, R3, R244, RZ ;  /* 0x000000f403a27210 */ /* 0x002fc80007f3e0ff */
[----:B------:R0:W4:Y:S01]  /*7b10*/  @!P0 LDG.E.U8 R167, desc[UR14][R160.64] ;  /* 0x0000000ea0a78981 */ /* 0x000122000c1e1100 */
[----:B------:R-:W-:-:S05]  /*7b20*/  IMAD.X R163, R12, 0x1, R243, P1 ;  /* 0x000000010ca37824 */ /* 0x000fca00008e06f3 */
[----:B------:R1:W4:Y:S01]  /*7b30*/  @!P0 LDG.E.U8 R169, desc[UR14][R162.64] ;  /* 0x0000000ea2a98981 */ /* 0x000322000c1e1100 */
[----:B0-----:R-:W-:-:S05]  /*7b40*/  IADD3 R160, P1, R3, R236, RZ ;  /* 0x000000ec03a07210 */ /* 0x001fca0007f3e0ff */
[----:B------:R-:W-:Y:S01]  /*7b50*/  IMAD.X R161, R12, 0x1, R235, P1 ;  /* 0x000000010ca17824 */ /* 0x000fe200008e06eb */
[----:B-1----:R-:W-:-:S06]  /*7b60*/  PRMT R162, RZ, 0x7610, R162 ;  /* 0x00007610ffa27816 */ /* 0x002fcc00000000a2 */
[----:B------:R0:W4:Y:S01]  /*7b70*/  @!P0 LDG.E.U8 R162, desc[UR14][R160.64] ;  /* 0x0000000ea0a28981 */ /* 0x000122000c1e1100 */
[----:B------:R-:W-:Y:S02]  /*7b80*/  PRMT R163, RZ, 0x7610, R163 ;  /* 0x00007610ffa37816 */ /* 0x000fe400000000a3 */
[----:B0-----:R-:W-:-:S05]  /*7b90*/  IADD3 R160, P1, R3, R227, RZ ;  /* 0x000000e303a07210 */ /* 0x001fca0007f3e0ff */
[----:B------:R-:W-:-:S05]  /*7ba0*/  IMAD.X R161, R12, 0x1, R225, P1 ;  /* 0x000000010ca17824 */ /* 0x000fca00008e06e1 */
[----:B------:R0:W4:Y:S02]  /*7bb0*/  @!P0 LDG.E.U8 R163, desc[UR14][R160.64] ;  /* 0x0000000ea0a38981 */ /* 0x000124000c1e1100 */
[----:B0-----:R-:W-:-:S05]  /*7bc0*/  IADD3 R160, P1, R3, R212, RZ ;  /* 0x000000d403a07210 */ /* 0x001fca0007f3e0ff */
[----:B------:R-:W-:Y:S01]  /*7bd0*/  IMAD.X R161, R12, 0x1, R211, P1 ;  /* 0x000000010ca17824 */ /* 0x000fe200008e06d3 */
[----:B------:R0:W-:Y:S04]  /*7be0*/  STL [R1+0x1ac], R251 ;  /* 0x0001acfb01007387 */ /* 0x0001e80000100800 */
[----:B------:R1:W4:Y:S04]  /*7bf0*/  @!P0 LDG.E.U8 R170, desc[UR14][R160.64] ;  /* 0x0000000ea0aa8981 */ /* 0x000328000c1e1100 */
[----:B0-----:R-:W3:Y:S04]  /*7c00*/  LDL R251, [R1+0x130] ;  /* 0x0001300001fb7983 */ /* 0x001ee80000100800 */
[----:B------:R-:W1:Y:S01]  /*7c10*/  LDL R161, [R1+0x134] ;  /* 0x0001340001a17983 */ /* 0x000e620000100800 */
[----:B------:R-:W-:-:S02]  /*7c20*/  PRMT R171, RZ, 0x7610, R171 ;  /* 0x00007610ffab7816 */ /* 0x000fc400000000ab */
[----:B------:R-:W-:Y:S02]  /*7c30*/  PRMT R172, RZ, 0x7610, R172 ;  /* 0x00007610ffac7816 */ /* 0x000fe400000000ac */
[----:B-1----:R-:W-:-:S05]  /*7c40*/  IADD3 R160, P1, R3, R161, RZ ;  /* 0x000000a103a07210 */ /* 0x002fca0007f3e0ff */
[C---:B---3--:R-:W-:Y:S02]  /*7c50*/  IMAD.X R161, R12.reuse, 0x1, R251, P1 ;  /* 0x000000010ca17824 */ /* 0x048fe400008e06fb */
[----:B------:R-:W3:Y:S04]  /*7c60*/  LDL R251, [R1+0xb4] ;  /* 0x0000b40001fb7983 */ /* 0x000ee80000100800 */
[----:B------:R0:W4:Y:S02]  /*7c70*/  @!P0 LDG.E.U8 R171, desc[UR14][R160.64] ;  /* 0x0000000ea0ab8981 */ /* 0x000124000c1e1100 */
[----:B0-----:R-:W-:Y:S02]  /*7c80*/  IADD3 R160, P1, R3, R6, RZ ;  /* 0x0000000603a07210 */ /* 0x001fe40007f3e0ff */
[----:B------:R-:W4:Y:S03]  /*7c90*/  LDL R6, [R1+0xb0] ;  /* 0x0000b00001067983 */ /* 0x000f260000100800 */
[----:B------:R-:W-:Y:S01]  /*7ca0*/  IMAD.X R161, R12, 0x1, R2, P1 ;  /* 0x000000010ca17824 */ /* 0x000fe200008e0602 */
[----:B------:R0:W-:Y:S04]  /*7cb0*/  STL [R1+0x180], R2 ;  /* 0x0001800201007387 */ /* 0x0001e80000100800 */
[----:B------:R2:W4:Y:S01]  /*7cc0*/  @!P0 LDG.E.U8 R172, desc[UR14][R160.64] ;  /* 0x0000000ea0ac8981 */ /* 0x000522000c1e1100 */
[----:B------:R-:W-:-:S02]  /*7cd0*/  PRMT R173, RZ, 0x7610, R173 ;  /* 0x00007610ffad7816 */ /* 0x000fc400000000ad */
[----:B------:R-:W-:Y:S01]  /*7ce0*/  PRMT R174, RZ, 0x7610, R174 ;  /* 0x00007610ffae7816 */ /* 0x000fe200000000ae */
[----:B0-----:R-:W4:Y:S04]  /*7cf0*/  LDL R2, [R1+0x90] ;  /* 0x0000900001027983 */ /* 0x001f280000100800 */
[----:B------:R-:W3:Y:S01]  /*7d00*/  LDL R161, [R1+0x110] ;  /* 0x0001100001a17983 */ /* 0x000ee20000100800 */
[----:B--2---:R-:W-:-:S03]  /*7d10*/  IADD3 R160, P1, R3, R5, RZ ;  /* 0x0000000503a07210 */ /* 0x004fc60007f3e0ff */
[----:B------:R-:W2:Y:S02]  /*7d20*/  LDL R5, [R1+0x94] ;  /* 0x0000940001057983 */ /* 0x000ea40000100800 */
[----:B---3--:R-:W-:-:S05]  /*7d30*/  IMAD.X R161, R12, 0x1, R161, P1 ;  /* 0x000000010ca17824 */ /* 0x008fca00008e06a1 */
[----:B------:R0:W3:Y:S04]  /*7d40*/  @!P0 LDG.E.U8 R173, desc[UR14][R160.64] ;  /* 0x0000000ea0ad8981 */ /* 0x0000e8000c1e1100 */
[----:B------:R-:W0:Y:S02]  /*7d50*/  LDL R161, [R1+0xf4] ;  /* 0x0000f40001a17983 */ /* 0x000e240000100800 */
[----:B0-----:R-:W-:Y:S02]  /*7d60*/  IADD3 R160, P1, R3, R161, RZ ;  /* 0x000000a103a07210 */ /* 0x001fe40007f3e0ff */
[----:B------:R-:W4:Y:S03]  /*7d70*/  LDL R161, [R1+0xf0] ;  /* 0x0000f00001a17983 */ /* 0x000f260000100800 */
[----:B----4-:R-:W-:-:S05]  /*7d80*/  IMAD.X R161, R12, 0x1, R161, P1 ;  /* 0x000000010ca17824 */ /* 0x010fca00008e06a1 */
[----:B------:R0:W4:Y:S04]  /*7d90*/  @!P0 LDG.E.U8 R174, desc[UR14][R160.64] ;  /* 0x0000000ea0ae8981 */ /* 0x000128000c1e1100 */
[----:B------:R-:W0:Y:S02]  /*7da0*/  LDL R161, [R1+0xd4] ;  /* 0x0000d40001a17983 */ /* 0x000e240000100800 */
[----:B0-----:R-:W-:Y:S02]  /*7db0*/  IADD3 R160, P1, R3, R161, RZ ;  /* 0x000000a103a07210 */ /* 0x001fe40007f3e0ff */
[----:B------:R-:W2:Y:S01]  /*7dc0*/  LDL R161, [R1+0xd0] ;  /* 0x0000d00001a17983 */ /* 0x000ea20000100800 */
[----:B------:R-:W-:Y:S02]  /*7dd0*/  PRMT R175, RZ, 0x7610, R175 ;  /* 0x00007610ffaf7816 */ /* 0x000fe400000000af */
[----:B------:R-:W-:-:S02]  /*7de0*/  PRMT R176, RZ, 0x7610, R176 ;  /* 0x00007610ffb07816 */ /* 0x000fc400000000b0 */
        /* <DEDUP_REMOVED lines=9> */
[----:B------:R-:W-:Y:S02]  /*7e80*/  PRMT R153, R153, 0x3340, R154 ;  /* 0x0000334099997816 */ /* 0x000fe4000000009a */
[----:B------:R-:W-:Y:S02]  /*7e90*/  PRMT R21, R17, 0x3340, R21 ;  /* 0x0000334011157816 */ /* 0x000fe40000000015 */
[----:B------:R-:W-:-:S02]  /*7ea0*/  LOP3.LUT R20, R20, 0xffff, RZ, 0xc0, !PT ;  /* 0x0000ffff14147812 */ /* 0x000fc400078ec0ff */
[----:B------:R-:W-:Y:S02]  /*7eb0*/  LOP3.LUT R23, R23, 0xffff, RZ, 0xc0, !PT ;  /* 0x0000ffff17177812 */ /* 0x000fe400078ec0ff */
[----:B------:R-:W-:Y:S02]  /*7ec0*/  PRMT R19, R19, 0x3340, R155 ;  /* 0x0000334013137816 */ /* 0x000fe4000000009b */
[----:B------:R-:W-:Y:S02]  /*7ed0*/  PRMT R17, R20, 0x3340, R23 ;  /* 0x0000334014117816 */ /* 0x000fe40000000017 */
[----:B------:R-:W-:Y:S02]  /*7ee0*/  PRMT R21, R152, 0x5410, R21 ;  /* 0x0000541098157816 */ /* 0x000fe40000000015 */
[----:B------:R-:W-:Y:S01]  /*7ef0*/  PRMT R20, R153, 0x5410, R19 ;  /* 0x0000541099147816 */ /* 0x000fe20000000013 */
[----:B--2---:R-:W-:-:S05]  /*7f00*/  IMAD.X R161, R12, 0x1, R161, P1 ;  /* 0x000000010ca17824 */ /* 0x004fca00008e06a1 */
[----:B------:R0:W2:Y:S02]  /*7f10*/  @!P0 LDG.E.U8 R175, desc[UR14][R160.64] ;  /* 0x0000000ea0af8981 */ /* 0x0000a4000c1e1100 */
[----:B0-----:R-:W-:-:S05]  /*7f20*/  IADD3 R160, P1, R3, R251, RZ ;  /* 0x000000fb03a07210 */ /* 0x001fca0007f3e0ff */
[----:B------:R-:W-:-:S05]  /*7f30*/  IMAD.X R161, R12, 0x1, R6, P1 ;  /* 0x000000010ca17824 */ /* 0x000fca00008e0606 */
[----:B------:R0:W2:Y:S02]  /*7f40*/  @!P0 LDG.E.U8 R176, desc[UR14][R160.64] ;  /* 0x0000000ea0b08981 */ /* 0x0000a4000c1e1100 */
[----:B0-----:R-:W-:Y:S02]  /*7f50*/  IADD3 R160, P1, R3, R5, RZ ;  /* 0x0000000503a07210 */ /* 0x001fe40007f3e0ff */
[----:B------:R-:W3:Y:S03]  /*7f60*/  LDL R5, [R1+0x168] ;  /* 0x0001680001057983 */ /* 0x000ee60000100800 */
[----:B------:R-:W-:Y:S02]  /*7f70*/  IMAD.X R161, R12, 0x1, R2, P1 ;  /* 0x000000010ca17824 */ /* 0x000fe400008e0602 */
[----:B------:R-:W4:Y:S04]  /*7f80*/  LDL R2, [R1+0x74] ;  /* 0x0000740001027983 */ /* 0x000f280000100800 */
[----:B------:R-:W2:Y:S04]  /*7f90*/  LDL R12, [R1+0x50] ;  /* 0x00005000010c7983 */ /* 0x000ea80000100800 */
[----:B------:R-:W2:Y:S04]  /*7fa0*/  LDL.LU R251, [R1+0x14] ;  /* 0x0000140001fb7983 */ /* 0x000ea80000300800 */
[----:B------:R-:W3:Y:S04]  /*7fb0*/  LDL R152, [R1+0x70] ;  /* 0x0000700001987983 */ /* 0x000ee80000100800 */
[----:B------:R-:W2:Y:S01]  /*7fc0*/  LDL R153, [R1+0x54] ;  /* 0x0000540001997983 */ /* 0x000ea20000100800 */
[----:B------:R-:W-:-:S02]  /*7fd0*/  LOP3.LUT R18, R18, 0xffff, RZ, 0xc0, !PT ;  /* 0x0000ffff12127812 */ /* 0x000fc400078ec0ff */
[----:B------:R-:W-:Y:S01]  /*7fe0*/  LOP3.LUT R22, R22, 0xffff, RZ, 0xc0, !PT ;  /* 0x0000ffff16167812 */ /* 0x000fe200078ec0ff */
[----:B------:R-:W2:Y:S01]  /*7ff0*/  LDL R6, [R1+0x30] ;  /* 0x0000300001067983 */ /* 0x000ea20000100800 */
[----:B------:R-:W-:Y:S02]  /*8000*/  SHF.R.S32.HI R19, RZ, 0x1f, R3 ;  /* 0x0000001fff137819 */ /* 0x000fe40000011403 */
[----:B------:R-:W-:Y:S02]  /*8010*/  PRMT R22, R18, 0x3340, R22 ;  /* 0x0000334012167816 */ /* 0x000fe40000000016 */
[----:B----4-:R-:W-:Y:S02]  /*8020*/  IADD3 R18, P1, R3, R2, RZ ;  /* 0x0000000203127210 */ /* 0x010fe40007f3e0ff */
[----:B------:R-:W4:Y:S03]  /*8030*/  LDL R2, [R1+0x10] ;  /* 0x0000100001027983 */ /* 0x000f260000100800 */
[----:B---3--:R-:W-:Y:S01]  /*8040*/  IMAD.X R19, R19, 0x1, R152, P1 ;  /* 0x0000000113137824 */ /* 0x008fe200008e0698 */
[----:B--2---:R-:W-:-:S02]  /*8050*/  IADD3 R152, P1, R3, R153, RZ ;  /* 0x0000009903987210 */ /* 0x004fc40007f3e0ff */
[----:B------:R-:W2:Y:S01]  /*8060*/  LDL R153, [R1+0x34] ;  /* 0x0000340001997983 */ /* 0x000ea20000100800 */
[----:B------:R-:W-:Y:S02]  /*8070*/  LOP3.LUT R157, R157, 0xffff, RZ, 0xc0, !PT ;  /* 0x0000ffff9d9d7812 */ /* 0x000fe400078ec0ff */
[----:B------:R-:W-:Y:S02]  /*8080*/  LOP3.LUT R159, R159, 0xffff, RZ, 0xc0, !PT ;  /* 0x0000ffff9f9f7812 */ /* 0x000fe400078ec0ff */
[----:B------:R-:W-:Y:S02]  /*8090*/  LOP3.LUT R158, R158, 0xffff, RZ, 0xc0, !PT ;  /* 0x0000ffff9e9e7812 */ /* 0x000fe400078ec0ff */
[----:B------:R-:W-:Y:S02]  /*80a0*/  LOP3.LUT R196, R196, 0xffff, RZ, 0xc0, !PT ;  /* 0x0000ffffc4c47812 */ /* 0x000fe400078ec0ff */
[----:B------:R-:W-:Y:S02]  /*80b0*/  PRMT R157, R157, 0x3340, R159 ;  /* 0x000033409d9d7816 */ /* 0x000fe4000000009f */
[----:B------:R-:W-:-:S02]  /*80c0*/  PRMT R23, R158, 0x3340, R196 ;  /* 0x000033409e177816 */ /* 0x000fc400000000c4 */
[----:B------:R-:W-:Y:S02]  /*80d0*/  PRMT R22, R17, 0x5410, R22 ;  /* 0x0000541011167816 */ /* 0x000fe40000000016 */
[----:B------:R-:W-:Y:S02]  /*80e0*/  PRMT R23, R157, 0x5410, R23 ;  /* 0x000054109d177816 */ /* 0x000fe40000000017 */
[----:B------:R-:W-:-:S03]  /*80f0*/  PRMT R17, RZ, 0x7610, R17 ;  /* 0x00007610ff117816 */ /* 0x000fc60000000011 */
[----:B------:R0:W-:Y:S04]  /*8100*/  STS.128 [R5+UR12], R20 ;  /* 0x0000001405007988 */ /* 0x0001e80008000c0c */
[----:B------:R2:W3:Y:S01]  /*8110*/  @!P0 LDG.E.U8 R17, desc[UR14][R18.64] ;  /* 0x0000000e12118981 */ /* 0x0004e2000c1e1100 */
[----:B0-----:R-:W-:-:S03]  /*8120*/  SHF.R.S32.HI R23, RZ, 0x1f, R3 ;  /* 0x0000001fff177819 */ /* 0x001fc60000011403 */
[----:B------:R-:W3:Y:S04]  /*8130*/  LDL.LU R5, [R1+0x128] ;  /* 0x0001280001057983 */ /* 0x000ee80000300800 */
[----:B------:R-:W3:Y:S01]  /*8140*/  LDL R22, [R1+0x14c] ;  /* 0x00014c0001167983 */ /* 0x000ee20000100800 */
[----:B--2---:R-:W-:Y:S01]  /*8150*/  IADD3 R18, P2, R3, R153, RZ ;  /* 0x0000009903127210 */ /* 0x004fe20007f5e0ff */
[----:B------:R-:W-:Y:S02]  /*8160*/  IMAD.X R153, R23, 0x1, R12, P1 ;  /* 0x0000000117997824 */ /* 0x000fe400008e060c */
[----:B------:R-:W2:Y:S01]  /*8170*/  LDL R12, [R1+0x12c] ;  /* 0x00012c00010c7983 */ /* 0x000ea20000100800 */
[----:B------:R-:W-:-:S05]  /*8180*/  IADD3 R20, P1, R3, R251, RZ ;  /* 0x000000fb03147210 */ /* 0x000fca0007f3e0ff */
[C---:B----4-:R-:W-:Y:S02]  /*8190*/  IMAD.X R21, R23.reuse, 0x1, R2, P1 ;  /* 0x0000000117157824 */ /* 0x050fe400008e0602 */
[----:B------:R-:W4:Y:S01]  /*81a0*/  LDL R2, [R1+0x148] ;  /* 0x0001480001027983 */ /* 0x000f220000100800 */
[----:B------:R-:W-:Y:S01]  /*81b0*/  PRMT R155, RZ, 0x7610, R155 ;  /* 0x00007610ff9b7816 */ /* 0x000fe2000000009b */
[----:B------:R-:W-:Y:S01]  /*81c0*/  IMAD.X R19, R23, 0x1, R6, P2 ;  /* 0x0000000117137824 */ /* 0x000fe200010e0606 */
[----:B------:R-:W-:Y:S01]  /*81d0*/  PRMT R154, RZ, 0x7610, R154 ;  /* 0x00007610ff9a7816 */ /* 0x000fe2000000009a */
[----:B------:R-:W4:Y:S04]  /*81e0*/  LDL R6, [R1+0x10c] ;  /* 0x00010c0001067983 */ /* 0x000f280000100800 */
[----:B------:R0:W4:Y:S04]  /*81f0*/  @!P0 LDG.E.U8 R155, desc[UR14][R152.64] ;  /* 0x0000000e989b8981 */ /* 0x000128000c1e1100 */
[----:B------:R1:W4:Y:S01]  /*8200*/  @!P0 LDG.E.U8 R154, desc[UR14][R18.64] ;  /* 0x0000000e129a8981 */ /* 0x000322000c1e1100 */
[----:B0-----:R-:W-:-:S02]  /*8210*/  PRMT R152, RZ, 0x7610, R152 ;  /* 0x00007610ff987816 */ /* 0x001fc40000000098 */
[----:B-1----:R-:W-:-:S04]  /*8220*/  IADD3 R18, P1, R3, R250, RZ ;  /* 0x000000fa03127210 */ /* 0x002fc80007f3e0ff */
[----:B------:R0:W4:Y:S01]  /*8230*/  @!P0 LDG.E.U8 R152, desc[UR14][R20.64] ;  /* 0x0000000e14988981 */ /* 0x000122000c1e1100 */
[----:B------:R-:W-:Y:S01]  /*8240*/  PRMT R153, RZ, 0x7610, R153 ;  /* 0x00007610ff997816 */ /* 0x000fe20000000099 */
[----:B------:R-:W-:-:S05]  /*8250*/  IMAD.X R19, R23, 0x1, R249, P1 ;  /* 0x0000000117137824 */ /* 0x000fca00008e06f9 */
[----:B------:R1:W4:Y:S01]  /*8260*/  @!P0 LDG.E.U8 R153, desc[UR14][R18.64] ;  /* 0x0000000e12998981 */ /* 0x000322000c1e1100 */
[----:B0-----:R-:W-:-:S05]  /*8270*/  IADD3 R20, P1, R3, R242, RZ ;  /* 0x000000f203147210 */ /* 0x001fca0007f3e0ff */
[----:B------:R-:W-:Y:S01]  /*8280*/  IMAD.X R21, R23, 0x1, R241, P1 ;  /* 0x0000000117157824 */ /* 0x000fe200008e06f1 */
[----:B-1----:R-:W-:Y:S02]  /*8290*/  IADD3 R18, P1, R3, R223, RZ ;  /* 0x000000df03127210 */ /* 0x002fe40007f3e0ff */
[----:B------:R-:W-:-:S03]  /*82a0*/  PRMT R157, RZ, 0x7610, R157 ;  /* 0x00007610ff9d7816 */ /* 0x000fc6000000009d */
[----:B------:R-:W-:-:S05]  /*82b0*/  IMAD.X R19, R23, 0x1, R221, P1 ;  /* 0x0000000117137824 */ /* 0x000fca00008e06dd */
[----:B------:R0:W4:Y:S01]  /*82c0*/  @!P0 LDG.E.U8 R157, desc[UR14][R18.64] ;  /* 0x0000000e129d8981 */ /* 0x000122000c1e1100 */
[----:B------:R-:W-:Y:S02]  /*82d0*/  PRMT R158, RZ, 0x7610, R158 ;  /* 0x00007610ff9e7816 */ /* 0x000fe4000000009e */
[----:B0-----:R-:W-:-:S05]  /*82e0*/  IADD3 R18, P1, R3, R14, RZ ;  /* 0x0000000e03127210 */ /* 0x001fca0007f3e0ff */
[----:B------:R-:W-:-:S05]  /*82f0*/  IMAD.X R19, R23, 0x1, R8, P1 ;  /* 0x0000000117137824 */ /* 0x000fca00008e0608 */
[----:B------:R-:W4:Y:S01]  /*8300*/  @!P0 LDG.E.U8 R158, desc[UR14][R18.64] ;  /* 0x0000000e129e8981 */ /* 0x000f22000c1e1100 */
[----:B------:R-:W-:Y:S02]  /*8310*/  PRMT R159, RZ, 0x7610, R159 ;  /* 0x00007610ff9f7816 */ /* 0x000fe4000000009f */
[----:B------:R-:W-:Y:S02]  /*8320*/  PRMT R177, RZ, 0x7610, R177 ;  /* 0x00007610ffb17816 */ /* 0x000fe400000000b1 */
[----:B------:R-:W-:Y:S01]  /*8330*/  PRMT R156, RZ, 0x7610, R156 ;  /* 0x00007610ff9c7816 */ /* 0x000fe2000000009c */
[----:B------:R0:W-:Y:S04]  /*8340*/  STL [R1+0x1b0], R249 ;  /* 0x0001b0f901007387 */ /* 0x0001e80000100800 */
[----:B------:R1:W4:Y:S04]  /*8350*/  @!P0 LDG.E.U8 R177, desc[UR14][R160.64] ;  /* 0x0000000ea0b18981 */ /* 0x000328000c1e1100 */
[----:B------:R-:W4:Y:S04]  /*8360*/  @!P0 LDG.E.U8 R156, desc[UR14][R20.64] ;  /* 0x0000000e149c8981 */ /* 0x000f28000c1e1100 */
[----:B0-----:R-:W4:Y:S01]  /*8370*/  LDL R249, [R1+0xec] ;  /* 0x0000ec0001f97983 */ /* 0x001f220000100800 */
[----:B-1----:R-:W-:-:S02]  /*8380*/  PRMT R160, RZ, 0x7610, R160 ;  /* 0x00007610ffa07816 */ /* 0x002fc400000000a0 */
[----:B--2---:R-:W-:Y:S02]  /*8390*/  IADD3 R18, P1, R3, R12, RZ ;  /* 0x0000000c03127210 */ /* 0x004fe40007f3e0ff */
[----:B------:R-:W2:Y:S03]  /*83a0*/  LDL R12, [R1+0xe8] ;  /* 0x0000e800010c7983 */ /* 0x000ea60000100800 */
[----:B---3--:R-:W-:-:S05]  /*83b0*/  IMAD.X R19, R23, 0x1, R5, P1 ;  /* 0x0000000117137824 */ /* 0x008fca00008e0605 */
[----:B------:R0:W3:Y:S02]  /*83c0*/  @!P0 LDG.E.U8 R159, desc[UR14][R18.64] ;  /* 0x0000000e129f8981 */ /* 0x0000e4000c1e1100 */
[----:B0-----:R-:W-:Y:S02]  /*83d0*/  IADD3 R18, P1, R3, R22, RZ ;  /* 0x0000001603127210 */ /* 0x001fe40007f3e0ff */
[----:B------:R0:W-:Y:S03]  /*83e0*/  STL [R1+0x184], R5 ;  /* 0x0001840501007387 */ /* 0x0001e60000100800 */
[----:B----4-:R-:W-:Y:S01]  /*83f0*/  IMAD.X R19, R23, 0x1, R2, P1 ;  /* 0x0000000117137824 */ /* 0x010fe200008e0602 */
[----:B------:R-:W4:Y:S04]  /*8400*/  LDL R22, [R1+0xcc] ;  /* 0x0000cc0001167983 */ /* 0x000f280000100800 */
[----:B------:R-:W3:Y:S04]  /*8410*/  LDL R21, [R1+0xc8] ;  /* 0x0000c80001157983 */ /* 0x000ee80000100800 */
[----:B------:R-:W3:Y:S04]  /*8420*/  LDL R20, [R1+0xac] ;  /* 0x0000ac0001147983 */ /* 0x000ee80000100800 */
[----:B0-----:R-:W3:Y:S04]  /*8430*/  LDL.LU R5, [R1+0x144] ;  /* 0x0001440001057983 */ /* 0x001ee80000300800 */
[----:B------:R-:W3:Y:S04]  /*8440*/  LDL.LU R2, [R1+0x120] ;  /* 0x0001200001027983 */ /* 0x000ee80000300800 */
[----:B------:R0:W3:Y:S04]  /*8450*/  @!P0 LDG.E.U8 R160, desc[UR14][R18.64] ;  /* 0x0000000e12a08981 */ /* 0x0000e8000c1e1100 */
[----:B------:R-:W2:Y:S01]  /*8460*/  LDL R19, [R1+0x108] ;  /* 0x0001080001137983 */ /* 0x000ea20000100800 */
[----:B0-----:R-:W-:-:S02]  /*8470*/  IADD3 R18, P1, R3, R6, RZ ;  /* 0x0000000603127210 */ /* 0x001fc40007f3e0ff */
[----:B------:R-:W-:Y:S01]  /*8480*/  PRMT R161, RZ, 0x7610, R161 ;  /* 0x00007610ffa17816 */ /* 0x000fe200000000a1 */
[----:B------:R-:W3:Y:S01]  /*8490*/  LDL R6, [R1+0xa8] ;  /* 0x0000a80001067983 */ /* 0x000ee20000100800 */
[----:B------:R-:W-:Y:S02]  /*84a0*/  PRMT R178, RZ, 0x7610, R178 ;  /* 0x00007610ffb27816 */ /* 0x000fe400000000b2 */
[----:B------:R-:W-:Y:S01]  /*84b0*/  PRMT R179, RZ, 0x7610, R179 ;  /* 0x00007610ffb37816 */ /* 0x000fe200000000b3 */
[----:B--2---:R-:W-:-:S05]  /*84c0*/  IMAD.X R19, R23, 0x1, R19, P1 ;  /* 0x0000000117137824 */ /* 0x004fca00008e0613 */
[----:B------:R0:W2:Y:S02]  /*84d0*/  @!P0 LDG.E.U8 R161, desc[UR14][R18.64] ;  /* 0x0000000e12a18981 */ /* 0x0000a4000c1e1100 */
[----:B0-----:R-:W-:Y:S02]  /*84e0*/  IADD3 R18, P1, R3, R249, RZ ;  /* 0x000000f903127210 */ /* 0x001fe40007f3e0ff */
[----:B------:R-:W2:Y:S03]  /*84f0*/  LDL R249, [R1+0x8c] ;  /* 0x00008c0001f97983 */ /* 0x000ea60000100800 */
[----:B------:R-:W-:Y:S02]  /*8500*/  IMAD.X R19, R23, 0x1, R12, P1 ;  /* 0x0000000117137824 */ /* 0x000fe400008e060c */
[----:B------:R-:W2:Y:S04]  /*8510*/  LDL R12, [R1+0x88] ;  /* 0x00008800010c7983 */ /* 0x000ea80000100800 */
[----:B------:R4:W2:Y:S02]  /*8520*/  @!P0 LDG.E.U8 R178, desc[UR14][R18.64] ;  /* 0x0000000e12b28981 */ /* 0x0008a4000c1e1100 */
[----:B----4-:R-:W-:-:S02]  /*8530*/  IADD3 R18, P1, R3, R22, RZ ;  /* 0x0000001603127210 */ /* 0x010fc40007f3e0ff */
[----:B------:R-:W-:Y:S01]  /*8540*/  PRMT R193, RZ, 0x7610, R193 ;  /* 0x00007610ffc17816 */ /* 0x000fe200000000c1 */
[----:B------:R-:W4:Y:S02]  /*8550*/  LDL R22, [R1+0x4c] ;  /* 0x00004c0001167983 */ /* 0x000f240000100800 */
[----:B---3--:R-:W-:Y:S01]  /*8560*/  IMAD.X R19, R23, 0x1, R21, P1 ;  /* 0x0000000117137824 */ /* 0x008fe200008e0615 */
[----:B------:R-:W-:Y:S01]  /*8570*/  PRMT R194, RZ, 0x7610, R194 ;  /* 0x00007610ffc27816 */ /* 0x000fe200000000c2 */
[----:B------:R-:W3:Y:S04]  /*8580*/  LDL R21, [R1+0x48] ;  /* 0x0000480001157983 */ /* 0x000ee80000100800 */
[----:B------:R0:W3:Y:S02]  /*8590*/  @!P0 LDG.E.U8 R179, desc[UR14][R18.64] ;  /* 0x0000000e12b38981 */ /* 0x0000e4000c1e1100 */
[----:B0-----:R-:W-:-:S02]  /*85a0*/  IADD3 R18, P1, R3, R20, RZ ;  /* 0x0000001403127210 */ /* 0x001fc40007f3e0ff */
[----:B------:R-:W3:Y:S03]  /*85b0*/  LDL R20, [R1+0x2c] ;  /* 0x00002c0001147983 */ /* 0x000ee60000100800 */
[----:B------:R-:W-:Y:S02]  /*85c0*/  IMAD.X R19, R23, 0x1, R6, P1 ;  /* 0x0000000117137824 */ /* 0x000fe400008e0606 */
[----:B------:R-:W3:Y:S04]  /*85d0*/  LDL R6, [R1+0x28] ;  /* 0x0000280001067983 */ /* 0x000ee80000100800 */
[----:B------:R2:W3:Y:S02]  /*85e0*/  @!P0 LDG.E.U8 R193, desc[UR14][R18.64] ;  /* 0x0000000e12c18981 */ /* 0x0004e4000c1e1100 */
[----:B--2---:R-:W-:-:S02]  /*85f0*/  IADD3 R18, P1, R3, R249, RZ ;  /* 0x000000f903127210 */ /* 0x004fc40007f3e0ff */
[----:B------:R-:W2:Y:S03]  /*8600*/  LDL.LU R249, [R1+0xc] ;  /* 0x00000c0001f97983 */ /* 0x000ea60000300800 */
[----:B------:R-:W-:Y:S02]  /*8610*/  IMAD.X R19, R23, 0x1, R12, P1 ;  /* 0x0000000117137824 */ /* 0x000fe400008e060c */
[----:B------:R-:W2:Y:S04]  /*8620*/  LDL R12, [R1+0x8] ;  /* 0x00000800010c7983 */ /* 0x000ea80000100800 */
[----:B------:R0:W2:Y:S04]  /*8630*/  @!P0 LDG.E.U8 R194, desc[UR14][R18.64] ;  /* 0x0000000e12c28981 */ /* 0x0000a8000c1e1100 */
[----:B------:R-:W0:Y:S02]  /*8640*/  LDL R19, [R1+0x6c] ;  /* 0x00006c0001137983 */ /* 0x000e240000100800 */
[----:B0-----:R-:W-:-:S02]  /*8650*/  IADD3 R18, P1, R3, R19, RZ ;  /* 0x0000001303127210 */ /* 0x001fc40007f3e0ff */
[----:B------:R-:W4:Y:S01]  /*8660*/  LDL R19, [R1+0x68] ;  /* 0x0000680001137983 */ /* 0x000f220000100800 */
[----:B------:R-:W-:Y:S02]  /*8670*/  PRMT R195, RZ, 0x7610, R195 ;  /* 0x00007610ffc37816 */ /* 0x000fe400000000c3 */
[----:B------:R-:W-:Y:S02]  /*8680*/  PRMT R196, RZ, 0x7610, R196 ;  /* 0x00007610ffc47816 */ /* 0x000fe400000000c4 */
[----:B------:R-:W-:Y:S02]  /*8690*/  PRMT R214, RZ, 0x7610, R214 ;  /* 0x00007610ffd67816 */ /* 0x000fe400000000d6 */
[----:B------:R-:W-:Y:S02]  /*86a0*/  PRMT R216, RZ, 0x7610, R216 ;  /* 0x00007610ffd87816 */ /* 0x000fe400000000d8 */
[----:B------:R-:W-:Y:S01]  /*86b0*/  PRMT R218, RZ, 0x7610, R218 ;  /* 0x00007610ffda7816 */ /* 0x000fe200000000da */
[----:B----4-:R-:W-:-:S05]  /*86c0*/  IMAD.X R19, R23, 0x1, R19, P1 ;  /* 0x0000000117137824 */ /* 0x010fca00008e0613 */
[----:B------:R0:W4:Y:S02]  /*86d0*/  @!P0 LDG.E.U8 R195, desc[UR14][R18.64] ;  /* 0x0000000e12c38981 */ /* 0x000124000c1e1100 */
[----:B0-----:R-:W-:-:S05]  /*86e0*/  IADD3 R18, P1, R3, R22, RZ ;  /* 0x0000001603127210 */ /* 0x001fca0007f3e0ff */
[----:B---3--:R-:W-:Y:S01]  /*86f0*/  IMAD.X R19, R23, 0x1, R21, P1 ;  /* 0x0000000117137824 */ /* 0x008fe200008e0615 */
[----:B------:R-:W-:Y:S01]  /*8700*/  PRMT R220, RZ, 0x7610, R220 ;  /* 0x00007610ffdc7816 */ /* 0x000fe200000000dc */
[----:B------:R-:W3:Y:S04]  /*8710*/  LDL R21, [R1+0x104] ;  /* 0x0001040001157983 */ /* 0x000ee80000100800 */
[----:B------:R0:W4:Y:S02]  /*8720*/  @!P0 LDG.E.U8 R196, desc[UR14][R18.64] ;  /* 0x0000000e12c48981 */ /* 0x000124000c1e1100 */
[----:B0-----:R-:W-:Y:S02]  /*8730*/  IADD3 R18, P1, R3, R20, RZ ;  /* 0x0000001403127210 */ /* 0x001fe40007f3e0ff */
[----:B------:R-:W-:Y:S01]  /*8740*/  PRMT R222, RZ, 0x7610, R222 ;  /* 0x00007610ffde7816 */ /* 0x000fe200000000de */
[----:B------:R-:W3:Y:S02]  /*8750*/  LDL R20, [R1+0x140] ;  /* 0x0001400001147983 */ /* 0x000ee40000100800 */
[----:B------:R-:W-:-:S02]  /*8760*/  IMAD.X R19, R23, 0x1, R6, P1 ;  /* 0x0000000117137824 */ /* 0x000fc400008e0606 */
[----:B------:R-:W4:Y:S04]  /*8770*/  LDL R6, [R1+0x124] ;  /* 0x0001240001067983 */ /* 0x000f280000100800 */
[----:B------:R2:W3:Y:S02]  /*8780*/  @!P0 LDG.E.U8 R214, desc[UR14][R18.64] ;  /* 0x0000000e12d68981 */ /* 0x0004e4000c1e1100 */
[----:B--2---:R-:W-:-:S05]  /*8790*/  IADD3 R18, P1, R3, R249, RZ ;  /* 0x000000f903127210 */ /* 0x004fca0007f3e0ff */
[----:B------:R-:W-:Y:S01]  /*87a0*/  IMAD.X R19, R23, 0x1, R12, P1 ;  /* 0x0000000117137824 */ /* 0x000fe200008e060c */
[----:B------:R-:W-:Y:S01]  /*87b0*/  PRMT R224, RZ, 0x7610, R224 ;  /* 0x00007610ffe07816 */ /* 0x000fe200000000e0 */
[----:B------:R-:W2:Y:S04]  /*87c0*/  LDL R12, [R1+0xe4] ;  /* 0x0000e400010c7983 */ /* 0x000ea80000100800 */
[----:B------:R0:W2:Y:S02]  /*87d0*/  @!P0 LDG.E.U8 R216, desc[UR14][R18.64] ;  /* 0x0000000e12d88981 */ /* 0x0000a4000c1e1100 */
[----:B0-----:R-:W-:-:S05]  /*87e0*/  IADD3 R18, P1, R3, R248, RZ ;  /* 0x000000f803127210 */ /* 0x001fca0007f3e0ff */
[----:B------:R-:W-:-:S05]  /*87f0*/  IMAD.X R19, R23, 0x1, R247, P1 ;  /* 0x0000000117137824 */ /* 0x000fca00008e06f7 */
        /* <DEDUP_REMOVED lines=8> */
[----:B------:R-:W-:Y:S01]  /*8880*/  IMAD.X R19, R23, 0x1, R10, P1 ;  /* 0x0000000117137824 */ /* 0x000fe200008e060a */
[----:B------:R-:W-:Y:S04]  /*8890*/  STL [R1+0x1b4], R247 ;  /* 0x0001b4f701007387 */ /* 0x000fe80000100800 */
[----:B------:R4:W2:Y:S02]  /*88a0*/  @!P0 LDG.E.U8 R224, desc[UR14][R18.64] ;  /* 0x0000000e12e08981 */ /* 0x0008a4000c1e1100 */
[----:B----4-:R-:W-:Y:S02]  /*88b0*/  IADD3 R18, P1, R3, R6, RZ ;  /* 0x0000000603127210 */ /* 0x010fe40007f3e0ff */
[----:B------:R-:W4:Y:S03]  /*88c0*/  LDL R6, [R1+0xc4] ;  /* 0x0000c40001067983 */ /* 0x000f260000100800 */
[----:B------:R-:W-:Y:S01]  /*88d0*/  IMAD.X R19, R23, 0x1, R2, P1 ;  /* 0x0000000117137824 */ /* 0x000fe200008e0602 */
[----:B------:R0:W-:Y:S04]  /*88e0*/  STL [R1+0x188], R2 ;  /* 0x0001880201007387 */ /* 0x0001e80000100800 */
[----:B0-----:R-:W2:Y:S01]  /*88f0*/  LDL.LU R2, [R1+0x100] ;  /* 0x0001000001027983 */ /* 0x001ea20000300800 */
[----:B------:R-:W-:-:S06]  /*8900*/  PRMT R226, RZ, 0x7610, R226 ;  /* 0x00007610ffe27816 */ /* 0x000fcc00000000e2 */
[----:B------:R0:W4:Y:S01]  /*8910*/  @!P0 LDG.E.U8 R226, desc[UR14][R18.64] ;  /* 0x0000000e12e28981 */ /* 0x000122000c1e1100 */
[----:B------:R-:W-:-:S03]  /*8920*/  PRMT R228, RZ, 0x7610, R228 ;  /* 0x00007610ffe47816 */ /* 0x000fc600000000e4 */
[----:B------:R1:W-:Y:S01]  /*8930*/  STL [R1+0x18c], R5 ;  /* 0x00018c0501007387 */ /* 0x0003e20000100800 */
[----:B0-----:R-:W-:-:S03]  /*8940*/  IADD3 R18, P1, R3, R5, RZ ;  /* 0x0000000503127210 */ /* 0x001fc60007f3e0ff */
[----:B-1----:R-:W4:Y:S02]  /*8950*/  LDL.LU R5, [R1+0xe0] ;  /* 0x0000e00001057983 */ /* 0x002f240000300800 */
[----:B---3--:R-:W-:Y:S02]  /*8960*/  IMAD.X R19, R23, 0x1, R20, P1 ;  /* 0x0000000117137824 */ /* 0x008fe400008e0614 */
[----:B------:R-:W3:Y:S04]  /*8970*/  LDL R20, [R1+0xa4] ;  /* 0x0000a40001147983 */ /* 0x000ee80000100800 */
[----:B------:R0:W3:Y:S02]  /*8980*/  @!P0 LDG.E.U8 R228, desc[UR14][R18.64] ;  /* 0x0000000e12e48981 */ /* 0x0000e4000c1e1100 */
[----:B0-----:R-:W-:-:S05]  /*8990*/  IADD3 R18, P1, R3, R21, RZ ;  /* 0x0000001503127210 */ /* 0x001fca0007f3e0ff */
[----:B--2---:R-:W-:Y:S01]  /*89a0*/  IMAD.X R19, R23, 0x1, R2, P1 ;  /* 0x0000000117137824 */ /* 0x004fe200008e0602 */
[----:B------:R0:W-:Y:S04]  /*89b0*/  STL [R1+0x190], R2 ;  /* 0x0001900201007387 */ /* 0x0001e80000100800 */
[----:B0-----:R-:W2:Y:S01]  /*89c0*/  LDL.LU R2, [R1+0xc0] ;  /* 0x0000c00001027983 */ /* 0x001ea20000300800 */
[----:B------:R-:W-:-:S06]  /*89d0*/  PRMT R230, RZ, 0x7610, R230 ;  /* 0x00007610ffe67816 */ /* 0x000fcc00000000e6 */
[----:B------:R0:W3:Y:S01]  /*89e0*/  @!P0 LDG.E.U8 R230, desc[UR14][R18.64] ;  /* 0x0000000e12e68981 */ /* 0x0000e2000c1e1100 */
[----:B------:R-:W-:Y:S02]  /*89f0*/  PRMT R232, RZ, 0x7610, R232 ;  /* 0x00007610ffe87816 */ /* 0x000fe400000000e8 */
[----:B0-----:R-:W-:Y:S02]  /*8a00*/  IADD3 R18, P1, R3, R12, RZ ;  /* 0x0000000c03127210 */ /* 0x001fe40007f3e0ff */
[----:B------:R-:W3:Y:S03]  /*8a10*/  LDL R12, [R1+0x84] ;  /* 0x00008400010c7983 */ /* 0x000ee60000100800 */
[----:B----4-:R-:W-:Y:S01]  /*8a20*/  IMAD.X R19, R23, 0x1, R5, P1 ;  /* 0x0000000117137824 */ /* 0x010fe200008e0605 */
[----:B------:R0:W-:Y:S04]  /*8a30*/  STL [R1+0x194], R5 ;  /* 0x0001940501007387 */ /* 0x0001e80000100800 */
[----:B------:R1:W4:Y:S04]  /*8a40*/  @!P0 LDG.E.U8 R232, desc[UR14][R18.64] ;  /* 0x0000000e12e88981 */ /* 0x000328000c1e1100 */
[----:B0-----:R-:W4:Y:S01]  /*8a50*/  LDL.LU R5, [R1+0xa0] ;  /* 0x0000a00001057983 */ /* 0x001f220000300800 */
[----:B-1----:R-:W-:-:S05]  /*8a60*/  IADD3 R18, P1, R3, R6, RZ ;  /* 0x0000000603127210 */ /* 0x002fca0007f3e0ff */
[----:B--2---:R-:W-:Y:S01]  /*8a70*/  IMAD.X R19, R23, 0x1, R2, P1 ;  /* 0x0000000117137824 */ /* 0x004fe200008e0602 */
[----:B------:R0:W-:Y:S04]  /*8a80*/  STL [R1+0x198], R2 ;  /* 0x0001980201007387 */ /* 0x0001e80000100800 */
[----:B0-----:R-:W2:Y:S01]  /*8a90*/  LDL.LU R2, [R1+0x80] ;  /* 0x0000800001027983 */ /* 0x001ea20000300800 */
[----:B------:R-:W-:Y:S02]  /*8aa0*/  PRMT R234, RZ, 0x7610, R234 ;  /* 0x00007610ffea7816 */ /* 0x000fe400000000ea */
[----:B------:R-:W-:Y:S01]  /*8ab0*/  LOP3.LUT R190, R190, 0xffff, RZ, 0xc0, !PT ;  /* 0x0000ffffbebe7812 */ /* 0x000fe200078ec0ff */
[----:B------:R-:W2:Y:S01]  /*8ac0*/  LDL R21, [R1+0x64] ;  /* 0x0000640001157983 */ /* 0x000ea20000100800 */
[----:B------:R-:W-:-:S03]  /*8ad0*/  LOP3.LUT R191, R191, 0xffff, RZ, 0xc0, !PT ;  /* 0x0000ffffbfbf7812 */ /* 0x000fc600078ec0ff */
[----:B------:R3:W2:Y:S01]  /*8ae0*/  @!P0 LDG.E.U8 R234, desc[UR14][R18.64] ;  /* 0x0000000e12ea8981 */ /* 0x0006a2000c1e1100 */
[----:B------:R-:W-:Y:S02]  /*8af0*/  PRMT R6, R190, 0x3340, R191 ;  /* 0x00003340be067816 */ /* 0x000fe400000000bf */
[----:B------:R-:W-:Y:S02]  /*8b00*/  PRMT R190, RZ, 0x7610, R190 ;  /* 0x00007610ffbe7816 */ /* 0x000fe400000000be */
[----:B---3--:R-:W-:Y:S01]  /*8b10*/  IADD3 R18, P1, R3, R20, RZ ;  /* 0x0000001403127210 */ /* 0x008fe20007f3e0ff */
[----:B----4-:R0:W-:Y:S04]  /*8b20*/  STL [R1+0x19c], R5 ;  /* 0x00019c0501007387 */ /* 0x0101e80000100800 */
[----:B------:R-:W-:-:S05]  /*8b30*/  IMAD.X R19, R23, 0x1, R5, P1 ;  /* 0x0000000117137824 */ /* 0x000fca00008e0605 */
[----:B------:R1:W3:Y:S04]  /*8b40*/  @!P0 LDG.E.U8 R190, desc[UR14][R18.64] ;  /* 0x0000000e12be8981 */ /* 0x0002e8000c1e1100 */
[----:B0-----:R-:W4:Y:S04]  /*8b50*/  LDL.LU R5, [R1+0x60] ;  /* 0x0000600001057983 */ /* 0x001f280000300800 */
[----:B------:R-:W3:Y:S01]  /*8b60*/  LDL R247, [R1+0x44] ;  /* 0x0000440001f77983 */ /* 0x000ee20000100800 */
        /* <DEDUP_REMOVED lines=11> */
[----:B0-----:R-:W-:Y:S01]  /*8c20*/  IADD3 R18, P1, R3, R21, RZ ;  /* 0x0000001503127210 */ /* 0x001fe20007f3e0ff */
[----:B----4-:R0:W-:Y:S04]  /*8c30*/  STL [R1+0x1a4], R5 ;  /* 0x0001a40501007387 */ /* 0x0101e80000100800 */
[----:B------:R-:W-:-:S05]  /*8c40*/  IMAD.X R19, R23, 0x1, R5, P1 ;  /* 0x0000000117137824 */ /* 0x000fca00008e0605 */
[----:B------:R3:W4:Y:S04]  /*8c50*/  @!P0 LDG.E.U8 R197, desc[UR14][R18.64] ;  /* 0x0000000e12c58981 */ /* 0x000728000c1e1100 */
[----:B0-----:R-:W4:Y:S01]  /*8c60*/  LDL.LU R5, [R1+0x20] ;  /* 0x0000200001057983 */ /* 0x001f220000300800 */
[----:B---3--:R-:W-:-:S03]  /*8c70*/  IADD3 R18, P1, R3, R247, RZ ;  /* 0x000000f703127210 */ /* 0x008fc60007f3e0ff */
[----:B------:R-:W3:Y:S02]  /*8c80*/  LDL.LU R247, [R1+0x4] ;  /* 0x0000040001f77983 */ /* 0x000ee40000300800 */
[----:B--2---:R-:W-:Y:S02]  /*8c90*/  IMAD.X R19, R23, 0x1, R2, P1 ;  /* 0x0000000117137824 */ /* 0x004fe400008e0602 */
[----:B------:R0:W-:Y:S04]  /*8ca0*/  STL [R1+0x1a8], R2 ;  /* 0x0001a80201007387 */ /* 0x0001e80000100800 */
[----:B0-----:R-:W2:Y:S01]  /*8cb0*/  LDL.LU R2, [R1] ;  /* 0x0000000001027983 */ /* 0x001ea20000300800 */
[----:B------:R-:W-:Y:S02]  /*8cc0*/  PRMT R198, RZ, 0x7610, R198 ;  /* 0x00007610ffc67816 */ /* 0x000fe400000000c6 */
[----:B------:R-:W-:-:S02]  /*8cd0*/  LOP3.LUT R199, R199, 0xffff, RZ, 0xc0, !PT ;  /* 0x0000ffffc7c77812 */ /* 0x000fc400078ec0ff */
[----:B------:R-:W-:Y:S02]  /*8ce0*/  LOP3.LUT R200, R200, 0xffff, RZ, 0xc0, !PT ;  /* 0x0000ffffc8c87812 */ /* 0x000fe400078ec0ff */
[----:B------:R0:W2:Y:S02]  /*8cf0*/  @!P0 LDG.E.U8 R198, desc[UR14][R18.64] ;  /* 0x0000000e12c68981 */ /* 0x0000a4000c1e1100 */
[----:B------:R-:W-:Y:S02]  /*8d00*/  PRMT R12, R199, 0x3340, R200 ;  /* 0x00003340c70c7816 */ /* 0x000fe400000000c8 */
[----:B------:R-:W-:Y:S02]  /*8d10*/  PRMT R199, RZ, 0x7610, R199 ;  /* 0x00007610ffc77816 */ /* 0x000fe400000000c7 */
[----:B0-----:R-:W-:Y:S02]  /*8d20*/  IADD3 R18, P1, R3, R22, RZ ;  /* 0x0000001603127210 */ /* 0x001fe40007f3e0ff */
[----:B------:R-:W-:-:S02]  /*8d30*/  LOP3.LUT R205, R205, 0xffff, RZ, 0xc0, !PT ;  /* 0x0000ffffcdcd7812 */ /* 0x000fc400078ec0ff */
[----:B------:R-:W-:Y:S01]  /*8d40*/  LOP3.LUT R206, R206, 0xffff, RZ, 0xc0, !PT ;  /* 0x0000ffffcece7812 */ /* 0x000fe200078ec0ff */
[----:B----4-:R-:W-:-:S03]  /*8d50*/  IMAD.X R19, R23, 0x1, R5, P1 ;  /* 0x0000000117137824 */ /* 0x010fc600008e0605 */
[----:B------:R-:W-:Y:S02]  /*8d60*/  PRMT R22, R205, 0x3340, R206 ;  /* 0x00003340cd167816 */ /* 0x000fe400000000ce */
[----:B------:R3:W4:Y:S01]  /*8d70*/  @!P0 LDG.E.U8 R199, desc[UR14][R18.64] ;  /* 0x0000000e12c78981 */ /* 0x000722000c1e1100 */
[----:B------:R-:W-:Y:S02]  /*8d80*/  SHF.R.S32.HI R206, RZ, 0x1f, R3 ;  /* 0x0000001fffce7819 */ /* 0x000fe40000011403 */
[----:B------:R-:W-:Y:S01]  /*8d90*/  PRMT R200, RZ, 0x7610, R200 ;  /* 0x00007610ffc87816 */ /* 0x000fe200000000c8 */
[----:B------:R-:W4:Y:S01]  /*8da0*/  LDL R205, [R1+0x164] ;  /* 0x0001640001cd7983 */ /* 0x000f220000100800 */
[----:B---3--:R-:W-:Y:S02]  /*8db0*/  IADD3 R18, P1, R3, R247, RZ ;  /* 0x000000f703127210 */ /* 0x008fe40007f3e0ff */
[----:B------:R-:W-:Y:S02]  /*8dc0*/  LOP3.LUT R201, R201, 0xffff, RZ, 0xc0, !PT ;  /* 0x0000ffffc9c97812 */ /* 0x000fe400078ec0ff */
[----:B------:R-:W-:-:S04]  /*8dd0*/  LOP3.LUT R202, R202, 0xffff, RZ, 0xc0, !PT ;  /* 0x0000ffffcaca7812 */ /* 0x000fc800078ec0ff */
[--C-:B------:R-:W-:Y:S02]  /*8de0*/  PRMT R21, R201, 0x3340, R202.reuse ;  /* 0x00003340c9157816 */ /* 0x100fe400000000ca */
[----:B------:R-:W-:Y:S02]  /*8df0*/  PRMT R201, RZ, 0x7610, R201 ;  /* 0x00007610ffc97816 */ /* 0x000fe400000000c9 */
[----:B------:R-:W-:Y:S02]  /*8e00*/  PRMT R202, RZ, 0x7610, R202 ;  /* 0x00007610ffca7816 */ /* 0x000fe400000000ca */
[----:B------:R-:W-:Y:S02]  /*8e10*/  LOP3.LUT R203, R203, 0xffff, RZ, 0xc0, !PT ;  /* 0x0000ffffcbcb7812 */ /* 0x000fe400078ec0ff */
[----:B------:R-:W-:-:S04]  /*8e20*/  LOP3.LUT R204, R204, 0xffff, RZ, 0xc0, !PT ;  /* 0x0000ffffcccc7812 */ /* 0x000fc800078ec0ff */
[----:B------:R-:W-:Y:S02]  /*8e30*/  PRMT R204, R203, 0x3340, R204 ;  /* 0x00003340cbcc7816 */ /* 0x000fe400000000cc */
[----:B------:R-:W-:Y:S02]  /*8e40*/  PRMT R203, RZ, 0x7610, R203 ;  /* 0x00007610ffcb7816 */ /* 0x000fe400000000cb */
[----:B------:R-:W-:Y:S02]  /*8e50*/  PRMT R20, R6, 0x5410, R20 ;  /* 0x0000541006147816 */ /* 0x000fe40000000014 */
[----:B------:R-:W3:Y:S01]  /*8e60*/  LDL.LU R6, [R1+0x1bc] ;  /* 0x0001bc0001067983 */ /* 0x000ee20000300800 */
[----:B--2---:R-:W-:-:S05]  /*8e70*/  IMAD.X R19, R206, 0x1, R2, P1 ;  /* 0x00000001ce137824 */ /* 0x004fca00008e0602 */
[----:B------:R0:W2:Y:S02]  /*8e80*/  @!P0 LDG.E.U8 R200, desc[UR14][R18.64] ;  /* 0x0000000e12c88981 */ /* 0x0000a4000c1e1100 */
[----:B0-----:R-:W-:-:S05]  /*8e90*/  IADD3 R18, P1, R3, R246, RZ ;  /* 0x000000f603127210 */ /* 0x001fca0007f3e0ff */
[----:B------:R-:W-:-:S05]  /*8ea0*/  IMAD.X R19, R206, 0x1, R245, P1 ;  /* 0x00000001ce137824 */ /* 0x000fca00008e06f5 */
[----:B------:R0:W3:Y:S02]  /*8eb0*/  @!P0 LDG.E.U8 R201, desc[UR14][R18.64] ;  /* 0x0000000e12c98981 */ /* 0x0000e4000c1e1100 */
[----:B0-----:R-:W-:-:S05]  /*8ec0*/  IADD3 R18, P1, R3, R238, RZ ;  /* 0x000000ee03127210 */ /* 0x001fca0007f3e0ff */
[----:B------:R-:W-:-:S05]  /*8ed0*/  IMAD.X R19, R206, 0x1, R237, P1 ;  /* 0x00000001ce137824 */ /* 0x000fca00008e06ed */
[----:B------:R0:W3:Y:S02]  /*8ee0*/  @!P0 LDG.E.U8 R202, desc[UR14][R18.64] ;  /* 0x0000000e12ca8981 */ /* 0x0000e4000c1e1100 */
[----:B0-----:R-:W-:-:S05]  /*8ef0*/  IADD3 R18, P1, R3, R215, RZ ;  /* 0x000000d703127210 */ /* 0x001fca0007f3e0ff */
[----:B------:R-:W-:-:S05]  /*8f00*/  IMAD.X R19, R206, 0x1, R213, P1 ;  /* 0x00000001ce137824 */ /* 0x000fca00008e06d5 */
[----:B------:R0:W3:Y:S01]  /*8f10*/  @!P0 LDG.E.U8 R203, desc[UR14][R18.64] ;  /* 0x0000000e12cb8981 */ /* 0x0000e2000c1e1100 */
[----:B------:R-:W1:Y:S01]  /*8f20*/  S2R R206, SR_TID.X ;  /* 0x0000000000ce7919 */ /* 0x000e620000002100 */
[----:B------:R-:W-:Y:S02]  /*8f30*/  LOP3.LUT R207, R207, 0xffff, RZ, 0xc0, !PT ;  /* 0x0000ffffcfcf7812 */ /* 0x000fe400078ec0ff */
[----:B------:R-:W-:Y:S02]  /*8f40*/  LOP3.LUT R208, R208, 0xffff, RZ, 0xc0, !PT ;  /* 0x0000ffffd0d07812 */ /* 0x000fe400078ec0ff */
[----:B------:R-:W-:Y:S02]  /*8f50*/  LOP3.LUT R209, R209, 0xffff, RZ, 0xc0, !PT ;  /* 0x0000ffffd1d17812 */ /* 0x000fe400078ec0ff */
[----:B------:R-:W-:Y:S02]  /*8f60*/  LOP3.LUT R210, R210, 0xffff, RZ, 0xc0, !PT ;  /* 0x0000ffffd2d27812 */ /* 0x000fe400078ec0ff */
[----:B------:R-:W-:-:S02]  /*8f70*/  PRMT R207, R207, 0x3340, R208 ;  /* 0x00003340cfcf7816 */ /* 0x000fc400000000d0 */
[----:B------:R-:W-:Y:S02]  /*8f80*/  PRMT R23, R209, 0x3340, R210 ;  /* 0x00003340d1177816 */ /* 0x000fe400000000d2 */
[----:B------:R-:W-:Y:S02]  /*8f90*/  PRMT R21, R12, 0x5410, R21 ;  /* 0x000054100c157816 */ /* 0x000fe40000000015 */
[----:B------:R-:W-:Y:S01]  /*8fa0*/  PRMT R22, R204, 0x5410, R22 ;  /* 0x00005410cc167816 */ /* 0x000fe20000000016 */
[----:B------:R-:W-:Y:S01]  /*8fb0*/  UMOV UR4, UR13 ;  /* 0x0000000d00047c82 */ /* 0x000fe20008000000 */
[----:B------:R-:W-:Y:S01]  /*8fc0*/  PRMT R23, R207, 0x5410, R23 ;  /* 0x00005410cf177816 */ /* 0x000fe20000000017 */
[----:B------:R-:W-:Y:S01]  /*8fd0*/  UMOV UR5, 0x80000020 ;  /* 0x8000002000057882 */ /* 0x000fe20000000000 */
[----:B------:R-:W-:Y:S01]  /*8fe0*/  IADD3 R0, P4, R0, UR17, RZ ;  /* 0x0000001100007c10 */ /* 0x000fe2000ff9e0ff */
[----:B------:R-:W3:Y:S04]  /*8ff0*/  LDL.LU R12, [R1+0x1b8] ;  /* 0x0001b800010c7983 */ /* 0x000ee80000300800 */
[----:B----4-:R-:W-:Y:S01]  /*9000*/  STS.128 [R205+UR12], R20 ;  /* 0x00000014cd007988 */ /* 0x010fe20008000c0c */
[----:B------:R-:W-:-:S03]  /*9010*/  IADD3 R13, P6, R13, UR17, RZ ;  /* 0x000000110d0d7c10 */ /* 0x000fc6000ffde0ff */
[----:B------:R-:W4:Y:S01]  /*9020*/  LDL.LU R204, [R1+0x1c] ;  /* 0x00001c0001cc7983 */ /* 0x000f220000300800 */
[----:B-1----:R-:W-:-:S03]  /*9030*/  LOP3.LUT R206, R206, 0x7f, RZ, 0xc0, !PT ;  /* 0x0000007fcece7812 */ /* 0x002fc600078ec0ff */
[----:B------:R-:W4:Y:S04]  /*9040*/  LDL.LU R208, [R1+0x24] ;  /* 0x0000240001d07983 */ /* 0x000f280000300800 */
[----:B------:R-:W-:Y:S04]  /*9050*/  STS.U8 [R206+UR12+0x2000], R184 ;  /* 0x002000b8ce007988 */ /* 0x000fe8000800000c */
[----:B------:R-:W-:Y:S04]  /*9060*/  STS.U8 [R206+UR12+0x2200], R185 ;  /* 0x002200b9ce007988 */ /* 0x000fe8000800000c */
[----:B------:R-:W-:Y:S04]  /*9070*/  STS.U8 [R206+UR12+0x2400], R186 ;  /* 0x002400bace007988 */ /* 0x000fe8000800000c */
[----:B------:R-:W-:Y:S04]  /*9080*/  STS.U8 [R206+UR12+0x2600], R187 ;  /* 0x002600bbce007988 */ /* 0x000fe8000800000c */
[----:B------:R-:W-:Y:S04]  /*9090*/  STS.U8 [R206+UR12+0x2800], R188 ;  /* 0x002800bcce007988 */ /* 0x000fe8000800000c */
[----:B------:R-:W-:Y:S04]  /*90a0*/  STS.U8 [R206+UR12+0x2a00], R189 ;  /* 0x002a00bdce007988 */ /* 0x000fe8000800000c */
[----:B------:R-:W-:Y:S04]  /*90b0*/  STS.U8 [R206+UR12+0x2c00], R192 ;  /* 0x002c00c0ce007988 */ /* 0x000fe8000800000c */
[----:B------:R-:W-:Y:S01]  /*90c0*/  STS.U8 [R206+UR12+0x2e00], R168 ;  /* 0x002e00a8ce007988 */ /* 0x000fe2000800000c */
[----:B0-----:R-:W-:-:S03]  /*90d0*/  LOP3.LUT R18, R206, 0x10, RZ, 0x3c, !PT ;  /* 0x00000010ce127812 */ /* 0x001fc600078e3cff */
[----:B------:R-:W-:Y:S04]  /*90e0*/  STS.U8 [R206+UR12+0x3000], R164 ;  /* 0x003000a4ce007988 */ /* 0x000fe8000800000c */
[----:B------:R-:W-:Y:S04]  /*90f0*/  STS.U8 [R206+UR12+0x3200], R165 ;  /* 0x003200a5ce007988 */ /* 0x000fe8000800000c */
[----:B------:R-:W-:Y:S04]  /*9100*/  STS.U8 [R206+UR12+0x3400], R166 ;  /* 0x003400a6ce007988 */ /* 0x000fe8000800000c */
[----:B------:R-:W-:Y:S04]  /*9110*/  STS.U8 [R206+UR12+0x3600], R167 ;  /* 0x003600a7ce007988 */ /* 0x000fe8000800000c */
[----:B------:R-:W-:Y:S04]  /*9120*/  STS.U8 [R206+UR12+0x3800], R169 ;  /* 0x003800a9ce007988 */ /* 0x000fe8000800000c */
[----:B------:R-:W-:Y:S04]  /*9130*/  STS.U8 [R206+UR12+0x3a00], R162 ;  /* 0x003a00a2ce007988 */ /* 0x000fe8000800000c */
[----:B------:R-:W-:Y:S04]  /*9140*/  STS.U8 [R206+UR12+0x3c00], R163 ;  /* 0x003c00a3ce007988 */ /* 0x000fe8000800000c */
[----:B------:R-:W-:Y:S04]  /*9150*/  STS.U8 [R206+UR12+0x3e00], R170 ;  /* 0x003e00aace007988 */ /* 0x000fe8000800000c */
[----:B------:R0:W-:Y:S04]  /*9160*/  STS.U8 [R18+UR12+0x2e80], R17 ;  /* 0x002e801112007988 */ /* 0x0001e8000800000c */
        /* <DEDUP_REMOVED lines=17> */
[----:B------:R-:W4:Y:S01]  /*9280*/  LDL.LU R205, [R1+0x2c] ;  /* 0x00002c0001cd7983 */ /* 0x000f220000300800 */
[----:B0-----:R-:W-:-:S03]  /*9290*/  LOP3.LUT R18, R206, 0x30, RZ, 0x3c, !PT ;  /* 0x00000030ce127812 */ /* 0x001fc600078e3cff */
[----:B------:R-:W-:Y:S01]  /*92a0*/  STS.U8 [R17+UR12+0x2300], R159 ;  /* 0x0023009f11007988 */ /* 0x000fe2000800000c */
[----:B------:R-:W0:Y:S03]  /*92b0*/  LDC R206, c[0x0][0x238] ;  /* 0x00008e00ffce7b82 */ /* 0x000e260000000800 */
        /* <DEDUP_REMOVED lines=26> */
[----:B--2---:R-:W-:Y:S04]  /*9460*/  STS.U8 [R18+UR12+0x3580], R200 ;  /* 0x003580c812007988 */ /* 0x004fe8000800000c */
[----:B---3--:R-:W-:Y:S04]  /*9470*/  STS.U8 [R18+UR12+0x3780], R201 ;  /* 0x003780c912007988 */ /* 0x008fe8000800000c */
[----:B------:R-:W-:Y:S04]  /*9480*/  STS.U8 [R18+UR12+0x3980], R202 ;  /* 0x003980ca12007988 */ /* 0x000fe8000800000c */
[----:B------:R-:W2:Y:S04]  /*9490*/  LDL.LU R184, [R1+0x34] ;  /* 0x0000340001b87983 */ /* 0x000ea80000300800 */
[----:B------:R-:W-:Y:S01]  /*94a0*/  STS.U8 [R18+UR12+0x3d80], R203 ;  /* 0x003d80cb12007988 */ /* 0x000fe2000800000c */
[----:B------:R1:W-:Y:S06]  /*94b0*/  MEMBAR.ALL.CTA ;  /* 0x0000000000007992 */ /* 0x0003ec0000008000 */
[----:B-1----:R-:W1:Y:S01]  /*94c0*/  FENCE.VIEW.ASYNC.S ;  /* 0x00000000000073c6 */ /* 0x002e620000000000 */
[----:B0-----:R-:W-:-:S03]  /*94d0*/  IMAD.SHL.U32 R17, R206, 0x40, RZ ;  /* 0x00000040ce117824 */ /* 0x001fc600078e00ff */
[----:B------:R-:W3:Y:S01]  /*94e0*/  LDL.LU R20, [R1+0x3c] ;  /* 0x00003c0001147983 */ /* 0x000ee20000300800 */
[----:B-1----:R-:W-:Y:S01]  /*94f0*/  BAR.SYNC.DEFER_BLOCKING 0x0 ;  /* 0x0000000000007b1d */ /* 0x002fe20000010000 */
[----:B------:R-:W-:-:S04]  /*9500*/  IADD3 R6, P0, R17, R6, RZ ;  /* 0x0000000611067210 */ /* 0x000fc80007f1e0ff */
[----:B------:R-:W-:Y:S02]  /*9510*/  LEA.HI.X.SX32 R11, R17, R11, 0x1, P0 ;  /* 0x0000000b110b7211 */ /* 0x000fe400000f0eff */
[----:B------:R-:W-:Y:S01]  /*9520*/  IADD3 R223, P0, R223, UR17, RZ ;  /* 0x00000011dfdf7c10 */ /* 0x000fe2000ff1e0ff */
[----:B------:R-:W2:Y:S04]  /*9530*/  LDL.LU R206, [R1+0x8] ;  /* 0x0000080001ce7983 */ /* 0x000ea80000300800 */
[----:B------:R-:W2:Y:S04]  /*9540*/  LDL.LU R19, [R1+0x44] ;  /* 0x0000440001137983 */ /* 0x000ea80000300800 */
[----:B------:R-:W2:Y:S04]  /*9550*/  LDL.LU R21, [R1+0x10] ;  /* 0x0000100001157983 */ /* 0x000ea80000300800 */
[----:B------:R-:W2:Y:S01]  /*9560*/  LDL.LU R22, [R1+0x4c] ;  /* 0x00004c0001167983 */ /* 0x000ea20000300800 */
[----:B------:R-:W-:-:S03]  /*9570*/  WARPGROUP.ARRIVE ;  /* 0x00000000000079c5 */ /* 0x000fc60000000000 */
[----:B------:R-:W2:Y:S04]  /*9580*/  LDL.LU R23, [R1+0x18] ;  /* 0x0000180001177983 */ /* 0x000ea80000300800 */
[----:B------:R-:W2:Y:S01]  /*9590*/  LDL.LU R209, [R1+0x54] ;  /* 0x0000540001d17983 */ /* 0x000ea20000300800 */
[----:B------:R-:W-:Y:S01]  /*95a0*/  QGMMA.64x128x32.F32.E4M3.E4M3 R88, gdesc[UR4], R88 ;  /* 0x01e00000045879f3 */ /* 0x000fe20008700858 */
[----:B------:R-:W-:-:S06]  /*95b0*/  USHF.R.S32.HI UR4, URZ, 0x1f, UR17 ;  /* 0x0000001f3f047899 */ /* 0x000fcc0008011411 */
[----:B------:R-:W-:Y:S02]  /*95c0*/  IADD3.X R15, R15, UR4, RZ, P4, !PT ;  /* 0x000000040f0f7c10 */ /* 0x000fe4000a7fe4ff */
[----:B------:R-:W-:Y:S02]  /*95d0*/  IADD3 R227, P4, R227, UR17, RZ ;  /* 0x00000011e3e37c10 */ /* 0x000fe4000ff9e0ff */
[----:B------:R-:W-:Y:S02]  /*95e0*/  IADD3.X R221, R221, UR4, RZ, P0, !PT ;  /* 0x00000004dddd7c10 */ /* 0x000fe400087fe4ff */
[----:B------:R-:W-:Y:S02]  /*95f0*/  IADD3 R240, P0, R240, UR17, RZ ;  /* 0x00000011f0f07c10 */ /* 0x000fe4000ff1e0ff */
[----:B------:R-:W-:Y:S02]  /*9600*/  IADD3.X R10, R10, UR4, RZ, P6, !PT ;  /* 0x000000040a0a7c10 */ /* 0x000fe4000b7fe4ff */
[----:B------:R-:W-:-:S02]  /*9610*/  IADD3 R16, P6, R16, UR17, RZ ;  /* 0x0000001110107c10 */ /* 0x000fc4000ffde0ff */
[----:B------:R-:W-:Y:S02]  /*9620*/  IADD3.X R225, R225, UR4, RZ, P4, !PT ;  /* 0x00000004e1e17c10 */ /* 0x000fe4000a7fe4ff */
[----:B------:R-:W-:Y:S02]  /*9630*/  IADD3 R242, P4, R242, UR17, RZ ;  /* 0x00000011f2f27c10 */ /* 0x000fe4000ff9e0ff */
[----:B------:R-:W-:Y:S02]  /*9640*/  IADD3.X R239, R239, UR4, RZ, P0, !PT ;  /* 0x00000004efef7c10 */ /* 0x000fe400087fe4ff */
[----:B------:R-:W-:Y:S02]  /*9650*/  IADD3 R247, P0, R247, UR17, RZ ;  /* 0x00000011f7f77c10 */ /* 0x000fe4000ff1e0ff */
[----:B------:R-:W-:Y:S02]  /*9660*/  IADD3.X R229, R229, UR4, RZ, P6, !PT ;  /* 0x00000004e5e57c10 */ /* 0x000fe4000b7fe4ff */
[----:B------:R-:W-:-:S02]  /*9670*/  IADD3 R244, P6, R244, UR17, RZ ;  /* 0x00000011f4f47c10 */ /* 0x000fc4000ffde0ff */
[----:B------:R-:W-:Y:S02]  /*9680*/  IADD3.X R241, R241, UR4, RZ, P4, !PT ;  /* 0x00000004f1f17c10 */ /* 0x000fe4000a7fe4ff */
[----:B------:R-:W-:Y:S01]  /*9690*/  IADD3 R249, P4, R249, UR17, RZ ;  /* 0x00000011f9f97c10 */ /* 0x000fe2000ff9e0ff */
[----:B------:R0:W-:Y:S01]  /*96a0*/  STL [R1+0x4], R247 ;  /* 0x000004f701007387 */ /* 0x0001e20000100800 */
[----:B------:R-:W-:Y:S02]  /*96b0*/  IADD3.X R243, R243, UR4, RZ, P6, !PT ;  /* 0x00000004f3f37c10 */ /* 0x000fe4000b7fe4ff */
[----:B------:R-:W-:Y:S01]  /*96c0*/  IADD3 R251, P6, R251, UR17, RZ ;  /* 0x00000011fbfb7c10 */ /* 0x000fe2000ffde0ff */
[----:B0-----:R-:W2:Y:S04]  /*96d0*/  LDL.LU R247, [R1+0x1b4] ;  /* 0x0001b40001f77983 */ /* 0x001ea80000300800 */
[----:B------:R0:W-:Y:S04]  /*96e0*/  STL [R1+0xc], R249 ;  /* 0x00000cf901007387 */ /* 0x0001e80000100800 */
[----:B0-----:R-:W2:Y:S04]  /*96f0*/  LDL.LU R249, [R1+0x1b0] ;  /* 0x0001b00001f97983 */ /* 0x001ea80000300800 */
[----:B------:R0:W-:Y:S04]  /*9700*/  STL [R1+0x14], R251 ;  /* 0x000014fb01007387 */ /* 0x0001e80000100800 */
[----:B0-----:R-:W2:Y:S01]  /*9710*/  LDL.LU R251, [R1+0x1ac] ;  /* 0x0001ac0001fb7983 */ /* 0x001ea20000300800 */
[----:B------:R-:W-:-:S02]  /*9720*/  IADD3 R14, P5, R14, UR17, RZ ;  /* 0x000000110e0e7c10 */ /* 0x000fc4000ffbe0ff */
[----:B------:R-:W-:Y:S01]  /*9730*/  IADD3 R212, P3, R212, UR17, RZ ;  /* 0x00000011d4d47c10 */ /* 0x000fe2000ff7e0ff */
[----:B------:R-:W2:Y:S01]  /*9740*/  LDL.LU R207, [R1+0x5c] ;  /* 0x00005c0001cf7983 */ /* 0x000ea20000300800 */
[----:B------:R-:W-:Y:S02]  /*9750*/  IADD3 R215, P2, R215, UR17, RZ ;  /* 0x00000011d7d77c10 */ /* 0x000fe4000ff5e0ff */
[----:B------:R-:W-:Y:S01]  /*9760*/  IADD3.X R8, R8, UR4, RZ, P5, !PT ;  /* 0x0000000408087c10 */ /* 0x000fe2000affe4ff */
[----:B------:R-:W2:Y:S01]  /*9770*/  LDL.LU R210, [R1+0x28] ;  /* 0x0000280001d27983 */ /* 0x000ea20000300800 */
[----:B------:R-:W-:Y:S02]  /*9780*/  IADD3 R9, P5, R9, UR17, RZ ;  /* 0x0000001109097c10 */ /* 0x000fe4000ffbe0ff */
[----:B------:R-:W-:Y:S02]  /*9790*/  IADD3.X R211, R211, UR4, RZ, P3, !PT ;  /* 0x00000004d3d37c10 */ /* 0x000fe40009ffe4ff */
[----:B------:R-:W-:-:S02]  /*97a0*/  IADD3 R7, P3, R7, UR17, RZ ;  /* 0x0000001107077c10 */ /* 0x000fc4000ff7e0ff */
[----:B------:R-:W-:Y:S02]  /*97b0*/  IADD3 R219, P1, R219, UR17, RZ ;  /* 0x00000011dbdb7c10 */ /* 0x000fe4000ff3e0ff */
[----:B------:R-:W-:Y:S02]  /*97c0*/  IADD3.X R213, R213, UR4, RZ, P2, !PT ;  /* 0x00000004d5d57c10 */ /* 0x000fe400097fe4ff */
[----:B------:R-:W-:Y:S02]  /*97d0*/  IADD3 R236, P2, R236, UR17, RZ ;  /* 0x00000011ecec7c10 */ /* 0x000fe4000ff5e0ff */
[----:B------:R-:W-:Y:S02]  /*97e0*/  IADD3.X R231, R231, UR4, RZ, P5, !PT ;  /* 0x00000004e7e77c10 */ /* 0x000fe4000affe4ff */
[----:B------:R-:W-:Y:S02]  /*97f0*/  IADD3 R246, P5, R246, UR17, RZ ;  /* 0x00000011f6f67c10 */ /* 0x000fe4000ffbe0ff */
[----:B------:R-:W-:-:S02]  /*9800*/  IADD3.X R233, R233, UR4, RZ, P3, !PT ;  /* 0x00000004e9e97c10 */ /* 0x000fc40009ffe4ff */
[----:B------:R-:W-:Y:S02]  /*9810*/  IADD3 R248, P3, R248, UR17, RZ ;  /* 0x00000011f8f87c10 */ /* 0x000fe4000ff7e0ff */
[----:B------:R-:W-:Y:S02]  /*9820*/  IADD3.X R217, R217, UR4, RZ, P1, !PT ;  /* 0x00000004d9d97c10 */ /* 0x000fe40008ffe4ff */
[----:B------:R-:W-:Y:S02]  /*9830*/  IADD3 R238, P1, R238, UR17, RZ ;  /* 0x00000011eeee7c10 */ /* 0x000fe4000ff3e0ff */
[----:B------:R-:W-:Y:S02]  /*9840*/  IADD3.X R235, R235, UR4, RZ, P2, !PT ;  /* 0x00000004ebeb7c10 */ /* 0x000fe400097fe4ff */
[----:B------:R-:W-:Y:S01]  /*9850*/  IADD3 R250, P2, R250, UR17, RZ ;  /* 0x00000011fafa7c10 */ /* 0x000fe2000ff5e0ff */
[----:B------:R-:W-:Y:S01]  /*9860*/  UMOV UR22, UR6 ;  /* 0x0000000600167c82 */ /* 0x000fe20008000000 */
[----:B------:R-:W-:Y:S01]  /*9870*/  IADD3.X R245, R245, UR4, RZ, P5, !PT ;  /* 0x00000004f5f57c10 */ /* 0x000fe2000affe4ff */
[----:B------:R-:W-:Y:S01]  /*9880*/  UMOV UR23, UR7 ;  /* 0x0000000700177c82 */ /* 0x000fe20008000000 */
[----:B----4-:R-:W-:Y:S01]  /*9890*/  IADD3 R204, P5, R204, UR17, RZ ;  /* 0x00000011cccc7c10 */ /* 0x010fe2000ffbe0ff */
[----:B------:R-:W-:Y:S01]  /*98a0*/  QGMMA.64x128x32.F32.E4M3.E4M3 R88, gdesc[UR8], R88 ;  /* 0x01e00000085879f3 */ /* 0x000fe20008700858 */
[----:B------:R-:W-:-:S02]  /*98b0*/  IADD3.X R237, R237, UR4, RZ, P1, !PT ;  /* 0x00000004eded7c10 */ /* 0x000fc40008ffe4ff */
[----:B------:R-:W-:Y:S01]  /*98c0*/  IADD3 R252, P1, R252, UR17, RZ ;  /* 0x00000011fcfc7c10 */ /* 0x000fe2000ff3e0ff */
[----:B------:R-:W-:Y:S01]  /*98d0*/  STL [R1+0x1c], R204 ;  /* 0x00001ccc01007387 */ /* 0x000fe20000100800 */
[----:B------:R-:W-:-:S07]  /*98e0*/  IADD3.X R2, R2, UR4, RZ, P0, !PT ;  /* 0x0000000402027c10 */ /* 0x000fce00087fe4ff */
[----:B------:R-:W-:Y:S01]  /*98f0*/  QGMMA.64x128x32.F32.E4M3.E4M3 R24, gdesc[UR20], R24 ;  /* 0x01e00000141879f3 */ /* 0x000fe20008700818 */
[----:B---3--:R-:W-:Y:S02]  /*9900*/  IADD3 R20, P0, R20, UR17, RZ ;  /* 0x0000001114147c10 */ /* 0x008fe4000ff1e0ff */
[----:B--2---:R-:W-:Y:S02]  /*9910*/  IADD3.X R206, R206, UR4, RZ, P4, !PT ;  /* 0x00000004cece7c10 */ /* 0x004fe4000a7fe4ff */
[----:B------:R-:W-:Y:S02]  /*9920*/  IADD3 R19, P4, R19, UR17, RZ ;  /* 0x0000001113137c10 */ /* 0x000fe4000ff9e0ff */
[----:B------:R-:W-:Y:S02]  /*9930*/  IADD3.X R21, R21, UR4, RZ, P6, !PT ;  /* 0x0000000415157c10 */ /* 0x000fe4000b7fe4ff */
[----:B------:R-:W-:Y:S02]  /*9940*/  IADD3 R22, P6, R22, UR17, RZ ;  /* 0x0000001116167c10 */ /* 0x000fe4000ffde0ff */
[----:B------:R-:W-:-:S02]  /*9950*/  IADD3.X R23, R23, UR4, RZ, P5, !PT ;  /* 0x0000000417177c10 */ /* 0x000fc4000affe4ff */
[----:B------:R-:W-:Y:S02]  /*9960*/  IADD3 R209, P5, R209, UR17, RZ ;  /* 0x00000011d1d17c10 */ /* 0x000fe4000ffbe0ff */
[----:B------:R-:W-:Y:S02]  /*9970*/  IADD3.X R247, R247, UR4, RZ, P3, !PT ;  /* 0x00000004f7f77c10 */ /* 0x000fe40009ffe4ff */
[----:B------:R-:W-:-:S05]  /*9980*/  IADD3 R208, P3, R208, UR17, RZ ;  /* 0x00000011d0d07c10 */ /* 0x000fca000ff7e0ff */
[----:B------:R0:W-:Y:S01]  /*9990*/  STL [R1+0x24], R208 ;  /* 0x000024d001007387 */ /* 0x0001e20000100800 */
[----:B------:R-:W-:Y:S02]  /*99a0*/  IADD3.X R249, R249, UR4, RZ, P2, !PT ;  /* 0x00000004f9f97c10 */ /* 0x000fe400097fe4ff */
[----:B------:R-:W-:Y:S01]  /*99b0*/  IADD3 R205, P2, R205, UR17, RZ ;  /* 0x00000011cdcd7c10 */ /* 0x000fe2000ff5e0ff */
[----:B0-----:R-:W2:Y:S04]  /*99c0*/  LDL.LU R208, [R1+0x64] ;  /* 0x0000640001d07983 */ /* 0x001ea80000300800 */
[----:B------:R-:W3:Y:S04]  /*99d0*/  LDL.LU R204, [R1+0x30] ;  /* 0x0000300001cc7983 */ /* 0x000ee80000300800 */
[----:B------:R0:W-:Y:S01]  /*99e0*/  STL [R1+0x2c], R205 ;  /* 0x00002ccd01007387 */ /* 0x0001e20000100800 */
[----:B------:R-:W-:-:S02]  /*99f0*/  IADD3.X R251, R251, UR4, RZ, P1, !PT ;  /* 0x00000004fbfb7c10 */ /* 0x000fc40008ffe4ff */
[----:B------:R-:W-:Y:S01]  /*9a00*/  IADD3 R184, P1, R184, UR17, RZ ;  /* 0x00000011b8b87c10 */ /* 0x000fe2000ff3e0ff */
[----:B0-----:R-:W4:Y:S04]  /*9a10*/  LDL.LU R205, [R1+0x6c] ;  /* 0x00006c0001cd7983 */ /* 0x001f280000300800 */
[----:B------:R0:W-:Y:S01]  /*9a20*/  STL [R1], R2 ;  /* 0x0000000201007387 */ /* 0x0001e20000100800 */
[----:B------:R-:W-:-:S03]  /*9a30*/  IADD3.X R5, R5, UR4, RZ, P3, !PT ;  /* 0x0000000405057c10 */ /* 0x000fc60009ffe4ff */
[----:B0-----:R-:W4:Y:S04]  /*9a40*/  LDL.LU R2, [R1+0x1a8] ;  /* 0x0001a80001027983 */ /* 0x001f280000300800 */
[----:B------:R-:W-:Y:S04]  /*9a50*/  STL [R1+0x34], R184 ;  /* 0x000034b801007387 */ /* 0x000fe80000100800 */
[----:B------:R0:W-:Y:S04]  /*9a60*/  STL [R1+0x8], R206 ;  /* 0x000008ce01007387 */ /* 0x0001e80000100800 */
[----:B0-----:R-:W4:Y:S04]  /*9a70*/  LDL.LU R206, [R1+0x38] ;  /* 0x0000380001ce7983 */ /* 0x001f280000300800 */
[----:B------:R-:W-:Y:S04]  /*9a80*/  STL [R1+0x3c], R20 ;  /* 0x00003c1401007387 */ /* 0x000fe80000100800 */
[----:B------:R0:W-:Y:S04]  /*9a90*/  STL [R1+0x44], R19 ;  /* 0x0000441301007387 */ /* 0x0001e80000100800 */
[----:B0-----:R-:W4:Y:S04]  /*9aa0*/  LDL.LU R19, [R1+0x74] ;  /* 0x0000740001137983 */ /* 0x001f280000300800 */
[----:B------:R-:W-:Y:S04]  /*9ab0*/  STL [R1+0x10], R21 ;  /* 0x0000101501007387 */ /* 0x000fe80000100800 */
[----:B------:R-:W-:Y:S04]  /*9ac0*/  STL [R1+0x4c], R22 ;  /* 0x00004c1601007387 */ /* 0x000fe80000100800 */
[----:B------:R0:W-:Y:S04]  /*9ad0*/  STL [R1+0x20], R5 ;  /* 0x0000200501007387 */ /* 0x0001e80000100800 */
[----:B------:R-:W-:Y:S04]  /*9ae0*/  STL [R1+0x18], R23 ;  /* 0x0000181701007387 */ /* 0x000fe80000100800 */
[----:B0-----:R-:W4:Y:S04]  /*9af0*/  LDL.LU R5, [R1+0x1a4] ;  /* 0x0001a40001057983 */ /* 0x001f280000300800 */
[----:B------:R0:W-:Y:S04]  /*9b00*/  STL [R1+0x54], R209 ;  /* 0x000054d101007387 */ /* 0x0001e80000100800 */
[----:B------:R-:W4:Y:S04]  /*9b10*/  LDL.LU R166, [R1+0x7c] ;  /* 0x00007c0001a67983 */ /* 0x000f280000300800 */
[----:B------:R-:W4:Y:S04]  /*9b20*/  LDL.LU R165, [R1+0x48] ;  /* 0x0000480001a57983 */ /* 0x000f280000300800 */
[----:B------:R-:W4:Y:S04]  /*9b30*/  LDL.LU R164, [R1+0x84] ;  /* 0x0000840001a47983 */ /* 0x000f280000300800 */
[----:B------:R-:W4:Y:S04]  /*9b40*/  LDL.LU R168, [R1+0x50] ;  /* 0x0000500001a87983 */ /* 0x000f280000300800 */
[----:B------:R-:W4:Y:S04]  /*9b50*/  LDL.LU R192, [R1+0x8c] ;  /* 0x00008c0001c07983 */ /* 0x000f280000300800 */
[----:B------:R-:W4:Y:S04]  /*9b60*/  LDL.LU R189, [R1+0x58] ;  /* 0x0000580001bd7983 */ /* 0x000f280000300800 */
[----:B0-----:R-:W4:Y:S01]  /*9b70*/  LDL.LU R209, [R1+0x94] ;  /* 0x0000940001d17983 */ /* 0x001f220000300800 */
[----:B------:R-:W-:-:S02]  /*9b80*/  IADD3 R207, P3, R207, UR17, RZ ;  /* 0x00000011cfcf7c10 */ /* 0x000fc4000ff7e0ff */
[----:B------:R-:W-:Y:S01]  /*9b90*/  IADD3.X R210, R210, UR4, RZ, P2, !PT ;  /* 0x00000004d2d27c10 */ /* 0x000fe200097fe4ff */
[----:B------:R-:W4:Y:S04]  /*9ba0*/  LDL.LU R188, [R1+0x9c] ;  /* 0x00009c0001bc7983 */ /* 0x000f280000300800 */
[----:B------:R-:W4:Y:S04]  /*9bb0*/  LDL.LU R187, [R1+0x68] ;  /* 0x0000680001bb7983 */ /* 0x000f280000300800 */
[----:B------:R-:W-:Y:S04]  /*9bc0*/  STL [R1+0x5c], R207 ;  /* 0x00005ccf01007387 */ /* 0x000fe80000100800 */
[----:B------:R-:W4:Y:S04]  /*9bd0*/  LDL.LU R186, [R1+0xa4] ;  /* 0x0000a40001ba7983 */ /* 0x000f280000300800 */
[----:B------:R0:W-:Y:S04]  /*9be0*/  STL [R1+0x28], R210 ;  /* 0x000028d201007387 */ /* 0x0001e80000100800 */
[----:B------:R-:W4:Y:S04]  /*9bf0*/  LDL.LU R185, [R1+0x70] ;  /* 0x0000700001b97983 */ /* 0x000f280000300800 */
[----:B------:R-:W4:Y:S04]  /*9c00*/  LDL.LU R184, [R1+0xac] ;  /* 0x0000ac0001b87983 */ /* 0x000f280000300800 */
[----:B0-----:R-:W4:Y:S01]  /*9c10*/  LDL.LU R210, [R1+0x78] ;  /* 0x0000780001d27983 */ /* 0x001f220000300800 */
[----:B--2---:R-:W-:-:S02]  /*9c20*/  IADD3 R208, P2, R208, UR17, RZ ;  /* 0x00000011d0d07c10 */ /* 0x004fc4000ff5e0ff */
[----:B---3--:R-:W-:-:S03]  /*9c30*/  IADD3.X R204, R204, UR4, RZ, P1, !PT ;  /* 0x00000004cccc7c10 */ /* 0x008fc60008ffe4ff */
[----:B------:R0:W-:Y:S04]  /*9c40*/  STL [R1+0x64], R208 ;  /* 0x000064d001007387 */ /* 0x0001e80000100800 */
[----:B0-----:R-:W2:Y:S01]  /*9c50*/  LDL.LU R208, [R1+0xb4] ;  /* 0x0000b40001d07983 */ /* 0x001ea20000300800 */
[----:B----4-:R-:W-:-:S03]  /*9c60*/  IADD3 R205, P1, R205, UR17, RZ ;  /* 0x00000011cdcd7c10 */ /* 0x010fc6000ff3e0ff */
[----:B------:R-:W3:Y:S04]  /*9c70*/  LDL.LU R20, [R1+0xbc] ;  /* 0x0000bc0001147983 */ /* 0x000ee80000300800 */
[----:B------:R-:W4:Y:S04]  /*9c80*/  LDL.LU R21, [R1+0x88] ;  /* 0x0000880001157983 */ /* 0x000f280000300800 */
[----:B------:R-:W-:Y:S04]  /*9c90*/  STL [R1+0x30], R204 ;  /* 0x000030cc01007387 */ /* 0x000fe80000100800 */
[----:B------:R-:W3:Y:S01]  /*9ca0*/  LDL.LU R22, [R1+0xc4] ;  /* 0x0000c40001167983 */ /* 0x000ee20000300800 */
[----:B------:R-:W-:-:S03]  /*9cb0*/  IADD3.X R2, R2, UR4, RZ, P4, !PT ;  /* 0x0000000402027c10 */ /* 0x000fc6000a7fe4ff */
[----:B------:R0:W-:Y:S04]  /*9cc0*/  STL [R1+0x6c], R205 ;  /* 0x00006ccd01007387 */ /* 0x0001e80000100800 */
[----:B0-----:R-:W3:Y:S01]  /*9cd0*/  LDL.LU R205, [R1+0x90] ;  /* 0x0000900001cd7983 */ /* 0x001ee20000300800 */
[----:B------:R-:W-:-:S05]  /*9ce0*/  IADD3.X R206, R206, UR4, RZ, P0, !PT ;  /* 0x00000004cece7c10 */ /* 0x000fca00087fe4ff */
[----:B------:R0:W-:Y:S04]  /*9cf0*/  STL [R1+0x38], R206 ;  /* 0x000038ce01007387 */ /* 0x0001e80000100800 */
[----:B0-----:R-:W3:Y:S01]  /*9d00*/  LDL.LU R206, [R1+0xcc] ;  /* 0x0000cc0001ce7983 */ /* 0x001ee20000300800 */
[----:B------:R-:W-:-:S03]  /*9d10*/  IADD3 R19, P0, R19, UR17, RZ ;  /* 0x0000001113137c10 */ /* 0x000fc6000ff1e0ff */
[----:B------:R-:W3:Y:S04]  /*9d20*/  LDL.LU R23, [R1+0x98] ;  /* 0x0000980001177983 */ /* 0x000ee80000300800 */
[----:B------:R-:W3:Y:S04]  /*9d30*/  LDL.LU R207, [R1+0xd4] ;  /* 0x0000d40001cf7983 */ /* 0x000ee80000300800 */
[----:B------:R-:W-:Y:S04]  /*9d40*/  STL [R1+0x74], R19 ;  /* 0x0000741301007387 */ /* 0x000fe80000100800 */
[----:B------:R0:W-:Y:S04]  /*9d50*/  STL [R1+0x40], R2 ;  /* 0x0000400201007387 */ /* 0x0001e80000100800 */
[----:B0-----:R-:W3:Y:S04]  /*9d60*/  LDL.LU R2, [R1+0x1a0] ;  /* 0x0001a00001027983 */ /* 0x001ee80000300800 */
[----:B------:R-:W3:Y:S01]  /*9d70*/  LDL.LU R204, [R1+0xdc] ;  /* 0x0000dc0001cc7983 */ /* 0x000ee20000300800 */
[----:B------:R-:W-:-:S03]  /*9d80*/  IADD3 R166, P4, R166, UR17, RZ ;  /* 0x00000011a6a67c10 */ /* 0x000fc6000ff9e0ff */
[----:B------:R-:W3:Y:S01]  /*9d90*/  LDL.LU R19, [R1+0xa8] ;  /* 0x0000a80001137983 */ /* 0x000ee20000300800 */
[----:B------:R-:W-:-:S03]  /*9da0*/  IADD3.X R165, R165, UR4, RZ, P6, !PT ;  /* 0x00000004a5a57c10 */ /* 0x000fc6000b7fe4ff */
[----:B------:R-:W-:Y:S01]  /*9db0*/  STL [R1+0x7c], R166 ;  /* 0x00007ca601007387 */ /* 0x000fe20000100800 */
[----:B------:R-:W-:-:S03]  /*9dc0*/  IADD3 R164, P6, R164, UR17, RZ ;  /* 0x00000011a4a47c10 */ /* 0x000fc6000ffde0ff */
[----:B------:R-:W-:Y:S01]  /*9dd0*/  STL [R1+0x48], R165 ;  /* 0x000048a501007387 */ /* 0x000fe20000100800 */
[----:B------:R-:W-:-:S03]  /*9de0*/  IADD3.X R168, R168, UR4, RZ, P5, !PT ;  /* 0x00000004a8a87c10 */ /* 0x000fc6000affe4ff */
[----:B------:R-:W-:Y:S01]  /*9df0*/  STL [R1+0x84], R164 ;  /* 0x000084a401007387 */ /* 0x000fe20000100800 */
[----:B------:R-:W-:Y:S02]  /*9e00*/  IADD3 R192, P5, R192, UR17, RZ ;  /* 0x00000011c0c07c10 */ /* 0x000fe4000ffbe0ff */
[----:B------:R-:W-:Y:S02]  /*9e10*/  IADD3.X R189, R189, UR4, RZ, P3, !PT ;  /* 0x00000004bdbd7c10 */ /* 0x000fe40009ffe4ff */
[----:B------:R-:W-:Y:S01]  /*9e20*/  IADD3 R209, P3, R209, UR17, RZ ;  /* 0x00000011d1d17c10 */ /* 0x000fe2000ff7e0ff */
[----:B------:R-:W-:Y:S01]  /*9e30*/  STL [R1+0x50], R168 ;  /* 0x000050a801007387 */ /* 0x000fe20000100800 */
[----:B------:R-:W-:-:S03]  /*9e40*/  IADD3.X R5, R5, UR4, RZ, P2, !PT ;  /* 0x0000000405057c10 */ /* 0x000fc600097fe4ff */
[----:B------:R0:W-:Y:S04]  /*9e50*/  STL [R1+0x94], R209 ;  /* 0x000094d101007387 */ /* 0x0001e80000100800 */
[----:B------:R-:W-:Y:S04]  /*9e60*/  STL [R1+0x8c], R192 ;  /* 0x00008cc001007387 */ /* 0x000fe80000100800 */
[----:B0-----:R-:W3:Y:S04]  /*9e70*/  LDL.LU R209, [R1+0xe4] ;  /* 0x0000e40001d17983 */ /* 0x001ee80000300800 */
[----:B------:R-:W-:Y:S04]  /*9e80*/  STL [R1+0x58], R189 ;  /* 0x000058bd01007387 */ /* 0x000fe80000100800 */
[----:B------:R0:W-:Y:S04]  /*9e90*/  STL [R1+0x60], R5 ;  /* 0x0000600501007387 */ /* 0x0001e80000100800 */
[----:B0-----:R-:W3:Y:S01]  /*9ea0*/  LDL.LU R5, [R1+0x19c] ;  /* 0x00019c0001057983 */ /* 0x001ee20000300800 */
[----:B------:R-:W-:-:S02]  /*9eb0*/  IADD3 R188, P2, R188, UR17, RZ ;  /* 0x00000011bcbc7c10 */ /* 0x000fc4000ff5e0ff */
[----:B------:R-:W-:Y:S02]  /*9ec0*/  IADD3.X R187, R187, UR4, RZ, P1, !PT ;  /* 0x00000004bbbb7c10 */ /* 0x000fe40008ffe4ff */
[----:B------:R-:W-:Y:S02]  /*9ed0*/  IADD3 R186, P1, R186, UR17, RZ ;  /* 0x00000011baba7c10 */ /* 0x000fe4000ff3e0ff */
[----:B------:R-:W-:Y:S01]  /*9ee0*/  IADD3.X R210, R210, UR4, RZ, P4, !PT ;  /* 0x00000004d2d27c10 */ /* 0x000fe2000a7fe4ff */
[----:B------:R-:W-:Y:S01]  /*9ef0*/  STL [R1+0x9c], R188 ;  /* 0x00009cbc01007387 */ /* 0x000fe20000100800 */
[----:B------:R-:W-:Y:S02]  /*9f00*/  IADD3.X R185, R185, UR4, RZ, P0, !PT ;  /* 0x00000004b9b97c10 */ /* 0x000fe400087fe4ff */
[----:B------:R-:W-:Y:S01]  /*9f10*/  IADD3 R184, P0, R184, UR17, RZ ;  /* 0x00000011b8b87c10 */ /* 0x000fe2000ff1e0ff */
[----:B------:R-:W-:Y:S04]  /*9f20*/  STL [R1+0x68], R187 ;  /* 0x000068bb01007387 */ /* 0x000fe80000100800 */
[----:B------:R-:W-:Y:S04]  /*9f30*/  STL [R1+0xa4], R186 ;  /* 0x0000a4ba01007387 */ /* 0x000fe80000100800 */
[----:B------:R0:W-:Y:S04]  /*9f40*/  STL [R1+0x78], R210 ;  /* 0x000078d201007387 */ /* 0x0001e80000100800 */
[----:B------:R-:W-:Y:S04]  /*9f50*/  STL [R1+0x70], R185 ;  /* 0x000070b901007387 */ /* 0x000fe80000100800 */
[----:B0-----:R-:W3:Y:S04]  /*9f60*/  LDL.LU R210, [R1+0xb0] ;  /* 0x0000b00001d27983 */ /* 0x001ee80000300800 */
[----:B------:R-:W-:Y:S01]  /*9f70*/  STL [R1+0xac], R184 ;  /* 0x0000acb801007387 */ /* 0x000fe20000100800 */
[----:B--2---:R-:W-:-:S02]  /*9f80*/  IADD3 R208, P4, R208, UR17, RZ ;  /* 0x00000011d0d07c10 */ /* 0x004fc4000ff9e0ff */
[----:B----4-:R-:W-:Y:S02]  /*9f90*/  IADD3.X R21, R21, UR4, RZ, P5, !PT ;  /* 0x0000000415157c10 */ /* 0x010fe4000affe4ff */
[----:B---3--:R-:W-:Y:S02]  /*9fa0*/  IADD3 R22, P5, R22, UR17, RZ ;  /* 0x0000001116167c10 */ /* 0x008fe4000ffbe0ff */
[----:B------:R-:W-:Y:S02]  /*9fb0*/  IADD3.X R205, R205, UR4, RZ, P3, !PT ;  /* 0x00000004cdcd7c10 */ /* 0x000fe40009ffe4ff */
[----:B------:R-:W-:Y:S02]  /*9fc0*/  IADD3 R206, P3, R206, UR17, RZ ;  /* 0x00000011cece7c10 */ /* 0x000fe4000ff7e0ff */
[----:B------:R-:W-:Y:S02]  /*9fd0*/  IADD3.X R23, R23, UR4, RZ, P2, !PT ;  /* 0x0000000417177c10 */ /* 0x000fe400097fe4ff */
[----:B------:R-:W-:-:S02]  /*9fe0*/  IADD3 R207, P2, R207, UR17, RZ ;  /* 0x00000011cfcf7c10 */ /* 0x000fc4000ff5e0ff */
[----:B------:R-:W-:Y:S02]  /*9ff0*/  IADD3.X R2, R2, UR4, RZ, P6, !PT ;  /* 0x0000000402027c10 */ /* 0x000fe4000b7fe4ff */
[----:B------:R-:W-:-:S03]  /*a000*/  IADD3 R20, P6, R20, UR17, RZ ;  /* 0x0000001114147c10 */ /* 0x000fc6000ffde0ff */
[----:B------:R0:W-:Y:S04]  /*a010*/  STL [R1+0x80], R2 ;  /* 0x0000800201007387 */ /* 0x0001e80000100800 */
[----:B0-----:R-:W2:Y:S04]  /*a020*/  LDL.LU R2, [R1+0x198] ;  /* 0x0001980001027983 */ /* 0x001ea80000300800 */
[----:B------:R0:W-:Y:S04]  /*a030*/  STL [R1+0xb4], R208 ;  /* 0x0000b4d001007387 */ /* 0x0001e80000100800 */
[----:B0-----:R-:W3:Y:S04]  /*a040*/  LDL.LU R208, [R1+0xec] ;  /* 0x0000ec0001d07983 */ /* 0x001ee80000300800 */
[----:B------:R-:W-:Y:S04]  /*a050*/  STL [R1+0xbc], R20 ;  /* 0x0000bc1401007387 */ /* 0x000fe80000100800 */
[----:B------:R0:W-:Y:S04]  /*a060*/  STL [R1+0x90], R205 ;  /* 0x000090cd01007387 */ /* 0x0001e80000100800 */
[----:B------:R-:W-:Y:S04]  /*a070*/  STL [R1+0x88], R21 ;  /* 0x0000881501007387 */ /* 0x000fe80000100800 */
[----:B0-----:R-:W4:Y:S04]  /*a080*/  LDL.LU R205, [R1+0xb8] ;  /* 0x0000b80001cd7983 */ /* 0x001f280000300800 */
[----:B------:R-:W-:Y:S04]  /*a090*/  STL [R1+0xc4], R22 ;  /* 0x0000c41601007387 */ /* 0x000fe80000100800 */
[----:B------:R0:W-:Y:S01]  /*a0a0*/  STL [R1+0xcc], R206 ;  /* 0x0000ccce01007387 */ /* 0x0001e20000100800 */
[----:B------:R-:W-:-:S02]  /*a0b0*/  IADD3.X R19, R19, UR4, RZ, P0, !PT ;  /* 0x0000000413137c10 */ /* 0x000fc400087fe4ff */
[----:B------:R-:W-:Y:S01]  /*a0c0*/  IADD3.X R5, R5, UR4, RZ, P1, !PT ;  /* 0x0000000405057c10 */ /* 0x000fe20008ffe4ff */
[----:B0-----:R-:W4:Y:S01]  /*a0d0*/  LDL.LU R206, [R1+0xf4] ;  /* 0x0000f40001ce7983 */ /* 0x001f220000300800 */
[----:B------:R-:W-:-:S03]  /*a0e0*/  IADD3 R204, P1, R204, UR17, RZ ;  /* 0x00000011cccc7c10 */ /* 0x000fc6000ff3e0ff */
[----:B------:R0:W-:Y:S04]  /*a0f0*/  STL [R1+0xa0], R5 ;  /* 0x0000a00501007387 */ /* 0x0001e80000100800 */
[----:B------:R1:W-:Y:S04]  /*a100*/  STL [R1+0x98], R23 ;  /* 0x0000981701007387 */ /* 0x0003e80000100800 */
[----:B0-----:R-:W4:Y:S04]  /*a110*/  LDL.LU R5, [R1+0x194] ;  /* 0x0001940001057983 */ /* 0x001f280000300800 */
[----:B------:R0:W-:Y:S04]  /*a120*/  STL [R1+0xd4], R207 ;  /* 0x0000d4cf01007387 */ /* 0x0001e80000100800 */
[----:B------:R-:W4:Y:S04]  /*a130*/  LDL.LU R169, [R1+0xfc] ;  /* 0x0000fc0001a97983 */ /* 0x000f280000300800 */
[----:B------:R-:W4:Y:S04]  /*a140*/  LDL.LU R167, [R1+0xc8] ;  /* 0x0000c80001a77983 */ /* 0x000f280000300800 */
[----:B------:R0:W-:Y:S04]  /*a150*/  STL [R1+0xdc], R204 ;  /* 0x0000dccc01007387 */ /* 0x0001e80000100800 */
[----:B------:R-:W4:Y:S04]  /*a160*/  LDL.LU R166, [R1+0x104] ;  /* 0x0001040001a67983 */ /* 0x000f280000300800 */
[----:B------:R3:W-:Y:S04]  /*a170*/  STL [R1+0xa8], R19 ;  /* 0x0000a81301007387 */ /* 0x0007e80000100800 */
[----:B------:R-:W4:Y:S04]  /*a180*/  LDL.LU R165, [R1+0xd0] ;  /* 0x0000d00001a57983 */ /* 0x000f280000300800 */
[----:B------:R-:W4:Y:S04]  /*a190*/  LDL.LU R164, [R1+0x10c] ;  /* 0x00010c0001a47983 */ /* 0x000f280000300800 */
[----:B------:R-:W4:Y:S01]  /*a1a0*/  LDL.LU R168, [R1+0xd8] ;  /* 0x0000d80001a87983 */ /* 0x000f220000300800 */
[----:B------:R-:W-:-:S03]  /*a1b0*/  IADD3 R209, P0, R209, UR17, RZ ;  /* 0x00000011d1d17c10 */ /* 0x000fc6000ff1e0ff */
[----:B------:R-:W4:Y:S04]  /*a1c0*/  LDL.LU R192, [R1+0x114] ;  /* 0x0001140001c07983 */ /* 0x000f280000300800 */
[----:B------:R-:W4:Y:S04]  /*a1d0*/  LDL.LU R189, [R1+0x11c] ;  /* 0x00011c0001bd7983 */ /* 0x000f280000300800 */
[----:B------:R-:W4:Y:S01]  /*a1e0*/  LDL.LU R188, [R1+0xe8] ;  /* 0x0000e80001bc7983 */ /* 0x000f220000300800 */
[----:B------:R-:W-:-:S03]  /*a1f0*/  IADD3.X R210, R210, UR4, RZ, P4, !PT ;  /* 0x00000004d2d27c10 */ /* 0x000fc6000a7fe4ff */
[----:B------:R-:W4:Y:S04]  /*a200*/  LDL.LU R187, [R1+0x124] ;  /* 0x0001240001bb7983 */ /* 0x000f280000300800 */
[----:B------:R3:W-:Y:S04]  /*a210*/  STL [R1+0xe4], R209 ;  /* 0x0000e4d101007387 */ /* 0x0007e80000100800 */
[----:B------:R-:W4:Y:S04]  /*a220*/  LDL.LU R186, [R1+0xf0] ;  /* 0x0000f00001ba7983 */ /* 0x000f280000300800 */
[----:B------:R-:W4:Y:S04]  /*a230*/  LDL.LU R185, [R1+0x12c] ;  /* 0x00012c0001b97983 */ /* 0x000f280000300800 */
[----:B------:R-:W4:Y:S04]  /*a240*/  LDL.LU R184, [R1+0xf8] ;  /* 0x0000f80001b87983 */ /* 0x000f280000300800 */
[----:B------:R-:W4:Y:S04]  /*a250*/  LDL.LU R20, [R1+0x134] ;  /* 0x0001340001147983 */ /* 0x000f280000300800 */
[----:B------:R-:W4:Y:S04]  /*a260*/  LDL.LU R21, [R1+0x13c] ;  /* 0x00013c0001157983 */ /* 0x000f280000300800 */
[----:B------:R-:W4:Y:S04]  /*a270*/  LDL.LU R22, [R1+0x108] ;  /* 0x0001080001167983 */ /* 0x000f280000300800 */
[----:B------:R-:W-:Y:S04]  /*a280*/  STL [R1+0xb0], R210 ;  /* 0x0000b0d201007387 */ /* 0x000fe80000100800 */
[----:B-1----:R-:W4:Y:S04]  /*a290*/  LDL.LU R23, [R1+0x110] ;  /* 0x0001100001177983 */ /* 0x002f280000300800 */
[----:B0-----:R-:W4:Y:S04]  /*a2a0*/  LDL.LU R207, [R1+0x14c] ;  /* 0x00014c0001cf7983 */ /* 0x001f280000300800 */
[----:B------:R-:W4:Y:S01]  /*a2b0*/  LDL.LU R204, [R1+0x118] ;  /* 0x0001180001cc7983 */ /* 0x000f220000300800 */
[----:B--2---:R-:W-:-:S02]  /*a2c0*/  IADD3.X R2, R2, UR4, RZ, P5, !PT ;  /* 0x0000000402027c10 */ /* 0x004fc4000affe4ff */
[----:B---3--:R-:W-:-:S05]  /*a2d0*/  IADD3 R208, P4, R208, UR17, RZ ;  /* 0x00000011d0d07c10 */ /* 0x008fca000ff9e0ff */
[----:B------:R-:W-:Y:S04]  /*a2e0*/  STL [R1+0xec], R208 ;  /* 0x0000ecd001007387 */ /* 0x000fe80000100800 */
[----:B------:R-:W2:Y:S04]  /*a2f0*/  LDL.LU R19, [R1+0x154] ;  /* 0x0001540001137983 */ /* 0x000ea80000300800 */
[----:B------:R-:W3:Y:S01]  /*a300*/  LDL.LU R209, [R1+0x15c] ;  /* 0x00015c0001d17983 */ /* 0x000ee20000300800 */
[----:B----4-:R-:W-:-:S05]  /*a310*/  IADD3.X R205, R205, UR4, RZ, P6, !PT ;  /* 0x00000004cdcd7c10 */ /* 0x010fca000b7fe4ff */
[----:B------:R-:W-:Y:S04]  /*a320*/  STL [R1+0xb8], R205 ;  /* 0x0000b8cd01007387 */ /* 0x000fe80000100800 */
[----:B------:R0:W-:Y:S01]  /*a330*/  STL [R1+0xc0], R2 ;  /* 0x0000c00201007387 */ /* 0x0001e20000100800 */
[----:B------:R-:W-:-:S03]  /*a340*/  IADD3 R206, P6, R206, UR17, RZ ;  /* 0x00000011cece7c10 */ /* 0x000fc6000ffde0ff */
[----:B0-----:R-:W4:Y:S04]  /*a350*/  LDL.LU R2, [R1+0x190] ;  /* 0x0001900001027983 */ /* 0x001f280000300800 */
[----:B------:R0:W-:Y:S04]  /*a360*/  STL [R1+0xf4], R206 ;  /* 0x0000f4ce01007387 */ /* 0x0001e80000100800 */
[----:B------:R-:W3:Y:S04]  /*a370*/  LDL.LU R210, [R1+0x130] ;  /* 0x0001300001d27983 */ /* 0x000ee80000300800 */
[----:B------:R-:W3:Y:S01]  /*a380*/  LDL.LU R208, [R1+0x138] ;  /* 0x0001380001d07983 */ /* 0x000ee20000300800 */
[----:B------:R-:W-:-:S03]  /*a390*/  IADD3.X R5, R5, UR4, RZ, P0, !PT ;  /* 0x0000000405057c10 */ /* 0x000fc600087fe4ff */
[----:B------:R-:W3:Y:S04]  /*a3a0*/  LDL.LU R205, [R1+0x140] ;  /* 0x0001400001cd7983 */ /* 0x000ee80000300800 */
[----:B0-----:R-:W3:Y:S01]  /*a3b0*/  LDL.LU R206, [R1+0x148] ;  /* 0x0001480001ce7983 */ /* 0x001ee20000300800 */
[----:B------:R-:W-:Y:S02]  /*a3c0*/  IADD3 R169, P5, R169, UR17, RZ ;  /* 0x00000011a9a97c10 */ /* 0x000fe4000ffbe0ff */
[----:B------:R-:W-:-:S03]  /*a3d0*/  IADD3.X R167, R167, UR4, RZ, P3, !PT ;  /* 0x00000004a7a77c10 */ /* 0x000fc60009ffe4ff */
[----:B------:R-:W-:Y:S01]  /*a3e0*/  STL [R1+0xfc], R169 ;  /* 0x0000fca901007387 */ /* 0x000fe20000100800 */
[----:B------:R-:W-:-:S03]  /*a3f0*/  IADD3 R166, P3, R166, UR17, RZ ;  /* 0x00000011a6a67c10 */ /* 0x000fc6000ff7e0ff */
[----:B------:R-:W-:Y:S01]  /*a400*/  STL [R1+0xc8], R167 ;  /* 0x0000c8a701007387 */ /* 0x000fe20000100800 */
[----:B------:R-:W-:-:S03]  /*a410*/  IADD3.X R165, R165, UR4, RZ, P2, !PT ;  /* 0x00000004a5a57c10 */ /* 0x000fc600097fe4ff */
[----:B------:R-:W-:Y:S01]  /*a420*/  STL [R1+0x104], R166 ;  /* 0x000104a601007387 */ /* 0x000fe20000100800 */
[----:B------:R-:W-:-:S03]  /*a430*/  IADD3 R164, P2, R164, UR17, RZ ;  /* 0x00000011a4a47c10 */ /* 0x000fc6000ff5e0ff */
[----:B------:R-:W-:Y:S01]  /*a440*/  STL [R1+0xd0], R165 ;  /* 0x0000d0a501007387 */ /* 0x000fe20000100800 */
[----:B------:R-:W-:-:S03]  /*a450*/  IADD3.X R168, R168, UR4, RZ, P1, !PT ;  /* 0x00000004a8a87c10 */ /* 0x000fc60008ffe4ff */
[----:B------:R-:W-:Y:S04]  /*a460*/  STL [R1+0x10c], R164 ;  /* 0x00010ca401007387 */ /* 0x000fe80000100800 */
[----:B------:R0:W-:Y:S04]  /*a470*/  STL [R1+0xe0], R5 ;  /* 0x0000e00501007387 */ /* 0x0001e80000100800 */
[----:B------:R-:W-:Y:S04]  /*a480*/  STL [R1+0xd8], R168 ;  /* 0x0000d8a801007387 */ /* 0x000fe80000100800 */
[----:B0-----:R-:W2:Y:S01]  /*a490*/  LDL.LU R5, [R1+0x18c] ;  /* 0x00018c0001057983 */ /* 0x001ea20000300800 */
[----:B------:R-:W-:-:S02]  /*a4a0*/  IADD3 R192, P1, R192, UR17, RZ ;  /* 0x00000011c0c07c10 */ /* 0x000fc4000ff3e0ff */
[----:B------:R-:W-:Y:S02]  /*a4b0*/  IADD3 R189, P0, R189, UR17, RZ ;  /* 0x00000011bdbd7c10 */ /* 0x000fe4000ff1e0ff */
[----:B------:R-:W-:Y:S02]  /*a4c0*/  IADD3.X R188, R188, UR4, RZ, P4, !PT ;  /* 0x00000004bcbc7c10 */ /* 0x000fe4000a7fe4ff */
[----:B------:R-:W-:Y:S01]  /*a4d0*/  IADD3 R187, P4, R187, UR17, RZ ;  /* 0x00000011bbbb7c10 */ /* 0x000fe2000ff9e0ff */
[----:B------:R-:W-:Y:S01]  /*a4e0*/  STL [R1+0x114], R192 ;  /* 0x000114c001007387 */ /* 0x000fe20000100800 */
[----:B------:R-:W-:-:S03]  /*a4f0*/  IADD3.X R186, R186, UR4, RZ, P6, !PT ;  /* 0x00000004baba7c10 */ /* 0x000fc6000b7fe4ff */
[----:B------:R-:W-:Y:S01]  /*a500*/  STL [R1+0x11c], R189 ;  /* 0x00011cbd01007387 */ /* 0x000fe20000100800 */
[----:B------:R-:W-:-:S03]  /*a510*/  IADD3 R185, P6, R185, UR17, RZ ;  /* 0x00000011b9b97c10 */ /* 0x000fc6000ffde0ff */
[----:B------:R-:W-:Y:S01]  /*a520*/  STL [R1+0xe8], R188 ;  /* 0x0000e8bc01007387 */ /* 0x000fe20000100800 */
[----:B------:R-:W-:-:S03]  /*a530*/  IADD3.X R184, R184, UR4, RZ, P5, !PT ;  /* 0x00000004b8b87c10 */ /* 0x000fc6000affe4ff */
[----:B------:R-:W-:Y:S01]  /*a540*/  STL [R1+0x124], R187 ;  /* 0x000124bb01007387 */ /* 0x000fe20000100800 */
[----:B------:R-:W-:-:S03]  /*a550*/  IADD3 R20, P5, R20, UR17, RZ ;  /* 0x0000001114147c10 */ /* 0x000fc6000ffbe0ff */
[----:B------:R-:W-:Y:S04]  /*a560*/  STL [R1+0xf0], R186 ;  /* 0x0000f0ba01007387 */ /* 0x000fe80000100800 */
[----:B------:R-:W-:Y:S01]  /*a570*/  STL [R1+0x12c], R185 ;  /* 0x00012cb901007387 */ /* 0x000fe20000100800 */
[----:B------:R-:W-:Y:S02]  /*a580*/  IADD3.X R22, R22, UR4, RZ, P2, !PT ;  /* 0x0000000416167c10 */ /* 0x000fe400097fe4ff */
[----:B----4-:R-:W-:Y:S02]  /*a590*/  IADD3.X R2, R2, UR4, RZ, P3, !PT ;  /* 0x0000000402027c10 */ /* 0x010fe40009ffe4ff */
[----:B------:R-:W-:-:S03]  /*a5a0*/  IADD3 R21, P3, R21, UR17, RZ ;  /* 0x0000001115157c10 */ /* 0x000fc6000ff7e0ff */
[----:B------:R0:W-:Y:S04]  /*a5b0*/  STL [R1+0x100], R2 ;  /* 0x0001000201007387 */ /* 0x0001e80000100800 */
[----:B------:R-:W-:Y:S04]  /*a5c0*/  STL [R1+0xf8], R184 ;  /* 0x0000f8b801007387 */ /* 0x000fe80000100800 */
[----:B0-----:R-:W4:Y:S04]  /*a5d0*/  LDL.LU R2, [R1+0x188] ;  /* 0x0001880001027983 */ /* 0x001f280000300800 */
[----:B------:R-:W-:Y:S01]  /*a5e0*/  STL [R1+0x134], R20 ;  /* 0x0001341401007387 */ /* 0x000fe20000100800 */
[----:B--2---:R-:W-:-:S05]  /*a5f0*/  IADD3 R5, P2, R5, UR17, RZ ;  /* 0x0000001105057c10 */ /* 0x004fca000ff5e0ff */
[----:B------:R0:W-:Y:S04]  /*a600*/  STL [R1+0x144], R5 ;  /* 0x0001440501007387 */ /* 0x0001e80000100800 */
[----:B------:R-:W-:Y:S04]  /*a610*/  STL [R1+0x13c], R21 ;  /* 0x00013c1501007387 */ /* 0x000fe80000100800 */
[----:B0-----:R-:W2:Y:S01]  /*a620*/  LDL.LU R5, [R1+0x184] ;  /* 0x0001840001057983 */ /* 0x001ea20000300800 */
[----:B------:R-:W-:Y:S02]  /*a630*/  IADD3.X R23, R23, UR4, RZ, P1, !PT ;  /* 0x0000000417177c10 */ /* 0x000fe40008ffe4ff */
[----:B------:R-:W-:Y:S01]  /*a640*/  IADD3 R207, P1, R207, UR17, RZ ;  /* 0x00000011cfcf7c10 */ /* 0x000fe2000ff3e0ff */
[----:B------:R-:W-:Y:S01]  /*a650*/  STL [R1+0x108], R22 ;  /* 0x0001081601007387 */ /* 0x000fe20000100800 */
[----:B------:R-:W-:-:S02]  /*a660*/  IADD3.X R204, R204, UR4, RZ, P0, !PT ;  /* 0x00000004cccc7c10 */ /* 0x000fc400087fe4ff */
[----:B------:R-:W-:Y:S01]  /*a670*/  IADD3 R19, P0, R19, UR17, RZ ;  /* 0x0000001113137c10 */ /* 0x000fe2000ff1e0ff */
[----:B------:R-:W-:Y:S04]  /*a680*/  STL [R1+0x110], R23 ;  /* 0x0001101701007387 */ /* 0x000fe80000100800 */
[----:B------:R-:W-:Y:S01]  /*a690*/  STL [R1+0x14c], R207 ;  /* 0x00014ccf01007387 */ /* 0x000fe20000100800 */
[----:B----4-:R-:W-:-:S05]  /*a6a0*/  IADD3.X R2, R2, UR4, RZ, P4, !PT ;  /* 0x0000000402027c10 */ /* 0x010fca000a7fe4ff */
[----:B------:R0:W-:Y:S04]  /*a6b0*/  STL [R1+0x120], R2 ;  /* 0x0001200201007387 */ /* 0x0001e80000100800 */
[----:B------:R-:W-:Y:S04]  /*a6c0*/  STL [R1+0x118], R204 ;  /* 0x000118cc01007387 */ /* 0x000fe80000100800 */
[----:B0-----:R-:W4:Y:S04]  /*a6d0*/  LDL.LU R2, [R1+0x180] ;  /* 0x0001800001027983 */ /* 0x001f280000300800 */
[----:B------:R-:W-:Y:S01]  /*a6e0*/  STL [R1+0x154], R19 ;  /* 0x0001541301007387 */ /* 0x000fe20000100800 */
[----:B--2---:R-:W-:-:S05]  /*a6f0*/  IADD3.X R5, R5, UR4, RZ, P6, !PT ;  /* 0x0000000405057c10 */ /* 0x004fca000b7fe4ff */
[----:B------:R0:W-:Y:S04]  /*a700*/  STL [R1+0x128], R5 ;  /* 0x0001280501007387 */ /* 0x0001e80000100800 */
[----:B0-----:R-:W2:Y:S01]  /*a710*/  LDL.LU R5, [R1+0x17c] ;  /* 0x00017c0001057983 */ /* 0x001ea20000300800 */
[----:B------:R-:W-:Y:S01]  /*a720*/  UMOV UR26, UR10 ;  /* 0x0000000a001a7c82 */ /* 0x000fe20008000000 */
[----:B------:R-:W-:Y:S02]  /*a730*/  UMOV UR27, UR11 ;  /* 0x0000000b001b7c82 */ /* 0x000fe40008000000 */
[----:B------:R-:W-:Y:S01]  /*a740*/  QGMMA.64x128x32.F32.E4M3.E4M3 R24, gdesc[UR24], R24, gsb0 ;  /* 0x01e00000181879f3 */ /* 0x000fe20008000818 */
[----:B---3--:R-:W-:Y:S02]  /*a750*/  IADD3 R209, P4, R209, UR17, RZ ;  /* 0x00000011d1d17c10 */ /* 0x008fe4000ff9e0ff */
[----:B------:R-:W-:-:S02]  /*a760*/  IADD3.X R210, R210, UR4, RZ, P5, !PT ;  /* 0x00000004d2d27c10 */ /* 0x000fc4000affe4ff */
[----:B------:R-:W-:Y:S01]  /*a770*/  IADD3.X R208, R208, UR4, RZ, P3, !PT ;  /* 0x00000004d0d07c10 */ /* 0x000fe20009ffe4ff */
[----:B------:R-:W-:Y:S01]  /*a780*/  STL [R1+0x15c], R209 ;  /* 0x00015cd101007387 */ /* 0x000fe20000100800 */
[----:B------:R-:W-:Y:S02]  /*a790*/  IADD3.X R205, R205, UR4, RZ, P2, !PT ;  /* 0x00000004cdcd7c10 */ /* 0x000fe400097fe4ff */
[----:B------:R-:W-:Y:S01]  /*a7a0*/  IADD3.X R206, R206, UR4, RZ, P1, !PT ;  /* 0x00000004cece7c10 */ /* 0x000fe20008ffe4ff */
[----:B------:R-:W-:Y:S04]  /*a7b0*/  STL [R1+0x130], R210 ;  /* 0x000130d201007387 */ /* 0x000fe80000100800 */
[----:B------:R-:W-:Y:S01]  /*a7c0*/  STL [R1+0x138], R208 ;  /* 0x000138d001007387 */ /* 0x000fe20000100800 */
[----:B------:R-:W-:-:S05]  /*a7d0*/  VIADD R12, R12, 0xffffffff ;  /* 0xffffffff0c0c7836 */ /* 0x000fca0000000000 */
[----:B------:R-:W-:Y:S01]  /*a7e0*/  ISETP.NE.U32.AND P6, PT, R12, RZ, PT ;  /* 0x000000ff0c00720c */ /* 0x000fe20003fc5070 */
[----:B------:R-:W-:Y:S01]  /*a7f0*/  VIADD R4, R4, 0xffffffc0 ;  /* 0xffffffc004047836 */ /* 0x000fe20000000000 */
[----:B------:R-:W-:Y:S02]  /*a800*/  WARPGROUP.DEPBAR.LE gsb0, 0x0 ;  /* 0x00008000000079c5 */ /* 0x000fe40000010000 */
[----:B----4-:R-:W-:-:S05]  /*a810*/  IADD3.X R2, R2, UR4, RZ, P0, !PT ;  /* 0x0000000402027c10 */ /* 0x010fca00087fe4ff */
[----:B------:R0:W-:Y:S04]  /*a820*/  STL [R1+0x150], R2 ;  /* 0x0001500201007387 */ /* 0x0001e80000100800 */
[----:B------:R-:W-:Y:S04]  /*a830*/  STL [R1+0x140], R205 ;  /* 0x000140cd01007387 */ /* 0x000fe80000100800 */
[----:B0-----:R0:W5:Y:S04]  /*a840*/  LDL.LU R2, [R1+0x178] ;  /* 0x0001780001027983 */ /* 0x0011680000300800 */
[----:B------:R-:W-:Y:S01]  /*a850*/  STL [R1+0x148], R206 ;  /* 0x000148ce01007387 */ /* 0x000fe20000100800 */
[----:B--2---:R-:W-:-:S05]  /*a860*/  IADD3.X R5, R5, UR4, RZ, P4, !PT ;  /* 0x0000000405057c10 */ /* 0x004fca000a7fe4ff */
[----:B------:R1:W-:Y:S02]  /*a870*/  STL [R1+0x158], R5 ;  /* 0x0001580501007387 */ /* 0x0003e40000100800 */
[----:B-1----:R-:W1:Y:S02]  /*a880*/  S2R R5, SR_TID.X ;  /* 0x0000000000057919 */ /* 0x002e640000002100 */
[----:B-1----:R-:W-:Y:S01]  /*a890*/  LOP3.LUT R5, R5, 0x3f, RZ, 0xc0, !PT ;  /* 0x0000003f05057812 */ /* 0x002fe200078ec0ff */
[----:B0-----:R-:W-:Y:S06]  /*a8a0*/  @P6 BRA `(.L_x_2) ;  /* 0xffffffb000186947 */ /* 0x001fec000383ffff */
.L_x_1:
[----:B------:R-:W2:Y:S01]  /*a8b0*/  LDL.LU R19, [R1+0x174] ;  /* 0x0001740001137983 */ /* 0x000ea20000300800 */
[----:B------:R-:W-:Y:S01]  /*a8c0*/  ULDC.64 UR6, c[0x0][0x228] ;  /* 0x00008a0000067ab9 */ /* 0x000fe20000000a00 */
[----:B------:R-:W-:Y:S01]  /*a8d0*/  ULDC UR5, c[0x0][0x22c] ;  /* 0x00008b0000057ab9 */ /* 0x000fe20000000800 */
[----:B------:R-:W1:Y:S01]  /*a8e0*/  S2R R18, SR_TID.X ;  /* 0x0000000000127919 */ /* 0x000e620000002100 */
[----:B------:R-:W-:Y:S02]  /*a8f0*/  F2FP.SATFINITE.E4M3.F32.PACK_AB_MERGE_C R4, R89, R88, RZ ;  /* 0x000000585904723e */ /* 0x000fe400048070ff */
[----:B------:R-:W-:Y:S01]  /*a900*/  F2FP.SATFINITE.E4M3.F32.PACK_AB_MERGE_C R5, R91, R90, RZ ;  /* 0x0000005a5b05723e */ /* 0x000fe200048070ff */
[----:B0-----:R-:W3:Y:S01]  /*a910*/  LDL.LU R17, [R1+0x170] ;  /* 0x0001700001117983 */ /* 0x001ee20000300800 */
[----:B------:R-:W-:Y:S01]  /*a920*/  F2FP.SATFINITE.E4M3.F32.PACK_AB_MERGE_C R93, R93, R92, RZ ;  /* 0x0000005c5d5d723e */ /* 0x000fe200048070ff */
[C---:B-----5:R-:W-:Y:S01]  /*a930*/  VIADD R8, R2.reuse, 0x1 ;  /* 0x0000000102087836 */ /* 0x060fe20000000000 */
[----:B------:R-:W-:Y:S01]  /*a940*/  F2FP.SATFINITE.E4M3.F32.PACK_AB_MERGE_C R94, R95, R94, RZ ;  /* 0x0000005e5f5e723e */ /* 0x000fe200048070ff */
[----:B------:R-:W-:Y:S01]  /*a950*/  ULDC UR4, c[0x0][0x22c] ;  /* 0x00008b0000047ab9 */ /* 0x000fe20000000800 */
[----:B------:R-:W-:Y:S01]  /*a960*/  F2FP.SATFINITE.E4M3.F32.PACK_AB_MERGE_C R6, R25, R24, RZ ;  /* 0x000000181906723e */ /* 0x000fe200048070ff */
[----:B------:R-:W-:Y:S01]  /*a970*/  VIADD R9, R2, 0x3 ;  /* 0x0000000302097836 */ /* 0x000fe20000000000 */
[----:B------:R-:W-:-:S02]  /*a980*/  F2FP.SATFINITE.E4M3.F32.PACK_AB_MERGE_C R7, R27, R26, RZ ;  /* 0x0000001a1b07723e */ /* 0x000fc400048070ff */
[----:B------:R-:W-:Y:S02]  /*a990*/  F2FP.SATFINITE.E4M3.F32.PACK_AB_MERGE_C R29, R29, R28, RZ ;  /* 0x0000001c1d1d723e */ /* 0x000fe400048070ff */
[----:B------:R-:W-:Y:S02]  /*a9a0*/  F2FP.SATFINITE.E4M3.F32.PACK_AB_MERGE_C R30, R31, R30, RZ ;  /* 0x0000001e1f1e723e */ /* 0x000fe400048070ff */
[----:B------:R-:W-:Y:S02]  /*a9b0*/  F2FP.SATFINITE.E4M3.F32.PACK_AB_MERGE_C R39, R39, R38, RZ ;  /* 0x000000262727723e */ /* 0x000fe400048070ff */
[----:B------:R-:W-:Y:S02]  /*a9c0*/  PRMT R4, R4, 0x5410, R93 ;  /* 0x0000541004047816 */ /* 0x000fe4000000005d */
[----:B------:R-:W-:Y:S02]  /*a9d0*/  PRMT R5, R5, 0x5410, R94 ;  /* 0x0000541005057816 */ /* 0x000fe4000000005e */
[----:B------:R-:W-:-:S02]  /*a9e0*/  PRMT R6, R6, 0x5410, R29 ;  /* 0x0000541006067816 */ /* 0x000fc4000000001d */
[----:B------:R-:W-:Y:S02]  /*a9f0*/  PRMT R7, R7, 0x5410, R30 ;  /* 0x0000541007077816 */ /* 0x000fe4000000001e */
[----:B------:R-:W-:Y:S02]  /*aa00*/  F2FP.SATFINITE.E4M3.F32.PACK_AB_MERGE_C R98, R99, R98, RZ ;  /* 0x000000626362723e */ /* 0x000fe400048070ff */
[----:B------:R-:W-:Y:S02]  /*aa10*/  F2FP.SATFINITE.E4M3.F32.PACK_AB_MERGE_C R103, R103, R102, RZ ;  /* 0x000000666767723e */ /* 0x000fe400048070ff */
[----:B------:R-:W-:Y:S01]  /*aa20*/  F2FP.SATFINITE.E4M3.F32.PACK_AB_MERGE_C R32, R33, R32, RZ ;  /* 0x000000202120723e */ /* 0x000fe200048070ff */
[C---:B-1----:R-:W-:Y:S01]  /*aa30*/  IMAD.SHL.U32 R0, R18.reuse, 0x10, RZ ;  /* 0x0000001012007824 */ /* 0x042fe200078e00ff */
[----:B------:R-:W-:Y:S01]  /*aa40*/  F2FP.SATFINITE.E4M3.F32.PACK_AB_MERGE_C R34, R35, R34, RZ ;  /* 0x000000222322723e */ /* 0x000fe200048070ff */
[C---:B------:R-:W-:Y:S01]  /*aa50*/  IMAD.SHL.U32 R3, R18.reuse, 0x40, RZ ;  /* 0x0000004012037824 */ /* 0x040fe200078e00ff */
[----:B------:R-:W-:-:S02]  /*aa60*/  LOP3.LUT R18, R18, 0x7f, RZ, 0xc0, !PT ;  /* 0x0000007f12127812 */ /* 0x000fc400078ec0ff */
[----:B------:R-:W-:Y:S02]  /*aa70*/  LOP3.LUT R0, R0, 0xf0, RZ, 0xc0, !PT ;  /* 0x000000f000007812 */ /* 0x000fe400078ec0ff */
[----:B------:R-:W-:Y:S02]  /*aa80*/  LOP3.LUT R3, R3, 0x400, RZ, 0xc0, !PT ;  /* 0x0000040003037812 */ /* 0x000fe400078ec0ff */
[----:B------:R-:W-:Y:S02]  /*aa90*/  F2FP.SATFINITE.E4M3.F32.PACK_AB_MERGE_C R37, R37, R36, RZ ;  /* 0x000000242525723e */ /* 0x000fe400048070ff */
[----:B------:R-:W-:Y:S01]  /*aaa0*/  IADD3 R3, R3, UR12, R0 ;  /* 0x0000000c03037c10 */ /* 0x000fe2000fffe000 */
[----:B------:R-:W-:Y:S01]  /*aab0*/  VIADD R0, R2, 0x2 ;  /* 0x0000000202007836 */ /* 0x000fe20000000000 */
[----:B------:R-:W-:Y:S01]  /*aac0*/  LEA R20, R18, UR12, 0x4 ;  /* 0x0000000c12147c11 */ /* 0x000fe2000f8e20ff */
[----:B------:R-:W-:Y:S01]  /*aad0*/  BAR.SYNC.DEFER_BLOCKING 0x0 ;  /* 0x0000000000007b1d */ /* 0x000fe20000010000 */
[----:B------:R-:W-:-:S02]  /*aae0*/  F2FP.SATFINITE.E4M3.F32.PACK_AB_MERGE_C R96, R97, R96, RZ ;  /* 0x000000606160723e */ /* 0x000fc400048070ff */
[----:B------:R-:W-:Y:S02]  /*aaf0*/  PRMT R97, R98, 0x5410, R103 ;  /* 0x0000541062617816 */ /* 0x000fe40000000067 */
[----:B------:R-:W-:Y:S02]  /*ab00*/  PRMT R98, R32, 0x5410, R37 ;  /* 0x0000541020627816 */ /* 0x000fe40000000025 */
[----:B------:R-:W-:Y:S02]  /*ab10*/  PRMT R99, R34, 0x5410, R39 ;  /* 0x0000541022637816 */ /* 0x000fe40000000027 */
[----:B------:R-:W-:Y:S02]  /*ab20*/  F2FP.SATFINITE.E4M3.F32.PACK_AB_MERGE_C R101, R101, R100, RZ ;  /* 0x000000646565723e */ /* 0x000fe400048070ff */
[----:B------:R-:W-:Y:S02]  /*ab30*/  F2FP.SATFINITE.E4M3.F32.PACK_AB_MERGE_C R106, R107, R106, RZ ;  /* 0x0000006a6b6a723e */ /* 0x000fe400048070ff */
[----:B------:R-:W-:-:S02]  /*ab40*/  PRMT R96, R96, 0x5410, R101 ;  /* 0x0000541060607816 */ /* 0x000fc40000000065 */
[----:B------:R-:W-:Y:S02]  /*ab50*/  F2FP.SATFINITE.E4M3.F32.PACK_AB_MERGE_C R111, R111, R110, RZ ;  /* 0x0000006e6f6f723e */ /* 0x000fe400048070ff */
[----:B------:R-:W-:Y:S02]  /*ab60*/  F2FP.SATFINITE.E4M3.F32.PACK_AB_MERGE_C R104, R105, R104, RZ ;  /* 0x000000686968723e */ /* 0x000fe400048070ff */
[----:B------:R-:W-:Y:S02]  /*ab70*/  F2FP.SATFINITE.E4M3.F32.PACK_AB_MERGE_C R109, R109, R108, RZ ;  /* 0x0000006c6d6d723e */ /* 0x000fe400048070ff */
[----:B------:R-:W-:Y:S02]  /*ab80*/  F2FP.SATFINITE.E4M3.F32.PACK_AB_MERGE_C R40, R41, R40, RZ ;  /* 0x000000282928723e */ /* 0x000fe400048070ff */
[----:B------:R-:W-:Y:S02]  /*ab90*/  F2FP.SATFINITE.E4M3.F32.PACK_AB_MERGE_C R42, R43, R42, RZ ;  /* 0x0000002a2b2a723e */ /* 0x000fe400048070ff */
[----:B------:R-:W-:-:S02]  /*aba0*/  F2FP.SATFINITE.E4M3.F32.PACK_AB_MERGE_C R45, R45, R44, RZ ;  /* 0x0000002c2d2d723e */ /* 0x000fc400048070ff */
[----:B------:R-:W-:Y:S02]  /*abb0*/  F2FP.SATFINITE.E4M3.F32.PACK_AB_MERGE_C R47, R47, R46, RZ ;  /* 0x0000002e2f2f723e */ /* 0x000fe400048070ff */
[----:B------:R-:W-:Y:S02]  /*abc0*/  PRMT R105, R106, 0x5410, R111 ;  /* 0x000054106a697816 */ /* 0x000fe4000000006f */
[----:B------:R-:W-:Y:S02]  /*abd0*/  PRMT R104, R104, 0x5410, R109 ;  /* 0x0000541068687816 */ /* 0x000fe4000000006d */
[----:B------:R-:W-:Y:S02]  /*abe0*/  PRMT R106, R40, 0x5410, R45 ;  /* 0x00005410286a7816 */ /* 0x000fe4000000002d */
[----:B------:R-:W-:Y:S02]  /*abf0*/  PRMT R107, R42, 0x5410, R47 ;  /* 0x000054102a6b7816 */ /* 0x000fe4000000002f */
[----:B------:R-:W-:-:S02]  /*ac00*/  F2FP.SATFINITE.E4M3.F32.PACK_AB_MERGE_C R114, R115, R114, RZ ;  /* 0x000000727372723e */ /* 0x000fc400048070ff */
        /* <DEDUP_REMOVED lines=59> */
[----:B---3--:R-:W-:Y:S01]  /*afc0*/  ISETP.GE.AND P0, PT, R17, UR6, PT ;  /* 0x0000000611007c0c */ /* 0x008fe2000bf06270 */
[----:B------:R-:W-:-:S03]  /*afd0*/  ULDC UR6, c[0x0][0x248] ;  /* 0x0000920000067ab9 */ /* 0x000fc60000000800 */
[----:B------:R-:W-:Y:S01]  /*afe0*/  ISETP.LT.AND P4, PT, R0, UR5, !P0 ;  /* 0x0000000500007c0c */ /* 0x000fe2000c781270 */
[----:B------:R-:W-:Y:S01]  /*aff0*/  ULDC UR5, c[0x0][0x22c] ;  /* 0x00008b0000057ab9 */ /* 0x000fe20000000800 */
[----:B--2---:R-:W-:Y:S02]  /*b000*/  LOP3.LUT R0, R19, 0x300, RZ, 0xc0, !PT ;  /* 0x0000030013007812 */ /* 0x004fe400078ec0ff */
[----:B------:R-:W-:Y:S01]  /*b010*/  ISETP.LT.AND P2, PT, R8, UR4, !P0 ;  /* 0x0000000408007c0c */ /* 0x000fe2000c741270 */
[----:B------:R-:W-:Y:S01]  /*b020*/  VIADD R8, R2, 0x4 ;  /* 0x0000000402087836 */ /* 0x000fe20000000000 */
[----:B------:R-:W-:Y:S01]  /*b030*/  ULDC UR4, c[0x0][0x22c] ;  /* 0x00008b0000047ab9 */ /* 0x000fe20000000800 */
[----:B------:R-:W-:Y:S01]  /*b040*/  IMAD.IADD R38, R0, 0x1, R3 ;  /* 0x0000000100267824 */ /* 0x000fe200078e0203 */
[----:B------:R-:W-:Y:S01]  /*b050*/  ISETP.LT.AND P6, PT, R9, UR4, !P0 ;  /* 0x0000000409007c0c */ /* 0x000fe2000c7c1270 */
[----:B------:R-:W-:Y:S01]  /*b060*/  ULDC UR4, c[0x0][0x244] ;  /* 0x0000910000047ab9 */ /* 0x000fe20000000800 */
[----:B------:R-:W-:Y:S01]  /*b070*/  ISETP.LT.AND P5, PT, R8, UR5, !P0 ;  /* 0x0000000508007c0c */ /* 0x000fe2000c7a1270 */
[----:B------:R-:W-:Y:S01]  /*b080*/  IMAD R0, R17, UR4, RZ ;  /* 0x0000000411007c24 */ /* 0x000fe2000f8e02ff */
[----:B------:R-:W-:Y:S01]  /*b090*/  STSM.16.M88.4 [R38], R4 ;  /* 0x0000000426007844 */ /* 0x000fe20000000200 */
[----:B------:R-:W-:Y:S01]  /*b0a0*/  ULDC.64 UR4, c[0x0][0x220] ;  /* 0x0000880000047ab9 */ /* 0x000fe20000000a00 */
[----:B------:R-:W-:Y:S02]  /*b0b0*/  BAR.SYNC.DEFER_BLOCKING 0x0 ;  /* 0x0000000000007b1d */ /* 0x000fe40000010000 */
[----:B------:R-:W-:-:S02]  /*b0c0*/  IADD3 R3, P1, R0, UR4, RZ ;  /* 0x0000000400037c10 */ /* 0x000fc4000ff3e0ff */
[----:B------:R-:W-:Y:S02]  /*b0d0*/  ISETP.LT.AND P3, PT, R2, UR7, !P0 ;  /* 0x0000000702007c0c */ /* 0x000fe4000c761270 */
[----:B------:R-:W-:Y:S01]  /*b0e0*/  LEA.HI.X.SX32 R0, R0, UR5, 0x1, P1 ;  /* 0x0000000500007c11 */ /* 0x000fe200088f0eff */
[----:B------:R-:W-:Y:S01]  /*b0f0*/  ULDC UR4, c[0x0][0x248] ;  /* 0x0000920000047ab9 */ /* 0x000fe20000000800 */
[----:B------:R-:W-:Y:S01]  /*b100*/  ULDC UR5, c[0x0][0x22c] ;  /* 0x00008b0000057ab9 */ /* 0x000fe20000000800 */
[----:B------:R-:W-:Y:S01]  /*b110*/  IMAD R21, R2, UR4, RZ ;  /* 0x0000000402157c24 */ /* 0x000fe2000f8e02ff */
[----:B------:R-:W-:-:S03]  /*b120*/  ULDC UR7, c[0x0][0x22c] ;  /* 0x00008b0000077ab9 */ /* 0x000fc60000000800 */
[C---:B------:R-:W-:Y:S01]  /*b130*/  VIADD R37, R21.reuse, UR4 ;  /* 0x0000000415257c36 */ /* 0x040fe20008000000 */
[----:B------:R-:W-:-:S03]  /*b140*/  IADD3 R22, P1, R21, R3, RZ ;  /* 0x0000000315167210 */ /* 0x000fc60007f3e0ff */
[----:B------:R-:W-:Y:S01]  /*b150*/  VIADD R39, R37, UR4 ;  /* 0x0000000425277c36 */ /* 0x000fe20008000000 */
[----:B------:R-:W-:Y:S01]  /*b160*/  LEA.HI.X.SX32 R23, R21, R0, 0x1, P1 ;  /* 0x0000000015177211 */ /* 0x000fe200008f0eff */
[----:B------:R-:W-:Y:S01]  /*b170*/  VIADD R21, R2, 0x5 ;  /* 0x0000000502157836 */ /* 0x000fe20000000000 */
[----:B------:R-:W-:Y:S01]  /*b180*/  IADD3 R36, P1, R37, R3, RZ ;  /* 0x0000000325247210 */ /* 0x000fe20007f3e0ff */
[----:B------:R-:W-:-:S03]  /*b190*/  VIADD R40, R39, UR4 ;  /* 0x0000000427287c36 */ /* 0x000fc60008000000 */
[----:B------:R-:W-:Y:S01]  /*b1a0*/  LEA.HI.X.SX32 R37, R37, R0, 0x1, P1 ;  /* 0x0000000025257211 */ /* 0x000fe200008f0eff */
[----:B------:R-:W0:Y:S01]  /*b1b0*/  LDS.128 R32, [R20] ;  /* 0x0000000014207984 */ /* 0x000e220000000c00 */
[----:B------:R-:W-:Y:S06]  /*b1c0*/  BAR.SYNC.DEFER_BLOCKING 0x0 ;  /* 0x0000000000007b1d */ /* 0x000fec0000010000 */
[----:B------:R-:W-:Y:S02]  /*b1d0*/  STSM.16.M88.4 [R38], R96 ;  /* 0x0000006026007844 */ /* 0x000fe40000000200 */
[----:B------:R-:W-:Y:S01]  /*b1e0*/  BAR.SYNC.DEFER_BLOCKING 0x0 ;  /* 0x0000000000007b1d */ /* 0x000fe20000010000 */
[----:B0-----:R-:W-:-:S02]  /*b1f0*/  PRMT R41, R32, 0x7770, RZ ;  /* 0x0000777020297816 */ /* 0x001fc400000000ff */
[----:B------:R-:W-:Y:S02]  /*b200*/  PRMT R43, R32, 0x7771, RZ ;  /* 0x00007771202b7816 */ /* 0x000fe400000000ff */
[----:B------:R-:W-:Y:S01]  /*b210*/  PRMT R45, R33, 0x7770, RZ ;  /* 0x00007770212d7816 */ /* 0x000fe200000000ff */
[----:B------:R-:W0:Y:S02]  /*b220*/  LDS.128 R28, [R20] ;  /* 0x00000000141c7984 */ /* 0x000e240000000c00 */
[----:B------:R-:W-:Y:S06]  /*b230*/  BAR.SYNC.DEFER_BLOCKING 0x0 ;  /* 0x0000000000007b1d */ /* 0x000fec0000010000 */
[----:B------:R-:W-:Y:S02]  /*b240*/  STSM.16.M88.4 [R38], R104 ;  /* 0x0000006826007844 */ /* 0x000fe40000000200 */
[----:B------:R-:W-:Y:S06]  /*b250*/  BAR.SYNC.DEFER_BLOCKING 0x0 ;  /* 0x0000000000007b1d */ /* 0x000fec0000010000 */
[----:B------:R-:W1:Y:S02]  /*b260*/  LDS.128 R24, [R20] ;  /* 0x0000000014187984 */ /* 0x000e640000000c00 */
[----:B------:R-:W-:Y:S06]  /*b270*/  BAR.SYNC.DEFER_BLOCKING 0x0 ;  /* 0x0000000000007b1d */ /* 0x000fec0000010000 */
[----:B------:R-:W-:Y:S02]  /*b280*/  STSM.16.M88.4 [R38], R112 ;  /* 0x0000007026007844 */ /* 0x000fe40000000200 */
[----:B------:R-:W-:Y:S06]  /*b290*/  BAR.SYNC.DEFER_BLOCKING 0x0 ;  /* 0x0000000000007b1d */ /* 0x000fec0000010000 */
[----:B------:R-:W2:Y:S02]  /*b2a0*/  LDS.128 R12, [R20] ;  /* 0x00000000140c7984 */ /* 0x000ea40000000c00 */
[----:B------:R-:W-:Y:S06]  /*b2b0*/  BAR.SYNC.DEFER_BLOCKING 0x0 ;  /* 0x0000000000007b1d */ /* 0x000fec0000010000 */
[----:B------:R-:W-:Y:S02]  /*b2c0*/  STSM.16.M88.4 [R38], R120 ;  /* 0x0000007826007844 */ /* 0x000fe40000000200 */
[----:B------:R-:W-:Y:S06]  /*b2d0*/  BAR.SYNC.DEFER_BLOCKING 0x0 ;  /* 0x0000000000007b1d */ /* 0x000fec0000010000 */
[----:B------:R-:W3:Y:S02]  /*b2e0*/  LDS.128 R8, [R20] ;  /* 0x0000000014087984 */ /* 0x000ee40000000c00 */
[----:B------:R-:W-:Y:S06]  /*b2f0*/  BAR.SYNC.DEFER_BLOCKING 0x0 ;  /* 0x0000000000007b1d */ /* 0x000fec0000010000 */
[----:B------:R-:W-:Y:S02]  /*b300*/  STSM.16.M88.4 [R38], R128 ;  /* 0x0000008026007844 */ /* 0x000fe40000000200 */
[----:B------:R-:W-:Y:S06]  /*b310*/  BAR.SYNC.DEFER_BLOCKING 0x0 ;  /* 0x0000000000007b1d */ /* 0x000fec0000010000 */
[----:B------:R-:W4:Y:S02]  /*b320*/  LDS.128 R16, [R20] ;  /* 0x0000000014107984 */ /* 0x000f240000000c00 */
[----:B------:R-:W-:Y:S06]  /*b330*/  BAR.SYNC.DEFER_BLOCKING 0x0 ;  /* 0x0000000000007b1d */ /* 0x000fec0000010000 */
[----:B------:R-:W-:Y:S02]  /*b340*/  STSM.16.M88.4 [R38], R136 ;  /* 0x0000008826007844 */ /* 0x000fe40000000200 */
[----:B------:R-:W-:Y:S06]  /*b350*/  BAR.SYNC.DEFER_BLOCKING 0x0 ;  /* 0x0000000000007b1d */ /* 0x000fec0000010000 */
[----:B------:R-:W4:Y:S02]  /*b360*/  LDS.128 R4, [R20] ;  /* 0x0000000014047984 */ /* 0x000f240000000c00 */
[----:B------:R-:W-:Y:S06]  /*b370*/  BAR.SYNC.DEFER_BLOCKING 0x0 ;  /* 0x0000000000007b1d */ /* 0x000fec0000010000 */
[----:B------:R0:W-:Y:S02]  /*b380*/  STSM.16.M88.4 [R38], R144 ;  /* 0x0000009026007844 */ /* 0x0001e40000000200 */
[----:B------:R-:W-:Y:S01]  /*b390*/  BAR.SYNC.DEFER_BLOCKING 0x0 ;  /* 0x0000000000007b1d */ /* 0x000fe20000010000 */
[----:B0-----:R-:W-:-:S04]  /*b3a0*/  IADD3 R38, P1, R39, R3, RZ ;  /* 0x0000000327267210 */ /* 0x001fc80007f3e0ff */
[-C--:B------:R-:W-:Y:S01]  /*b3b0*/  LEA.HI.X.SX32 R39, R39, R0.reuse, 0x1, P1 ;  /* 0x0000000027277211 */ /* 0x080fe200008f0eff */
[----:B------:R0:W-:Y:S01]  /*b3c0*/  @P3 STG.E.U8 desc[UR14][R22.64], R41 ;  /* 0x0000002916003986 */ /* 0x0001e2000c10110e */
[----:B------:R-:W-:Y:S01]  /*b3d0*/  ISETP.LT.AND P3, PT, R21, UR5, !P0 ;  /* 0x0000000515007c0c */ /* 0x000fe2000c761270 */
[C---:B------:R-:W-:Y:S01]  /*b3e0*/  VIADD R21, R2.reuse, 0x6 ;  /* 0x0000000602157836 */ /* 0x040fe20000000000 */
[----:B------:R-:W-:Y:S01]  /*b3f0*/  ULDC UR5, c[0x0][0x22c] ;  /* 0x00008b0000057ab9 */ /* 0x000fe20000000800 */
[----:B------:R1:W-:Y:S03]  /*b400*/  @P2 STG.E.U8 desc[UR14][R36.64], R43 ;  /* 0x0000002b24002986 */ /* 0x0003e6000c10110e */
[----:B------:R-:W-:Y:S01]  /*b410*/  ISETP.LT.AND P2, PT, R21, UR5, !P0 ;  /* 0x0000000515007c0c */ /* 0x000fe2000c741270 */
[----:B------:R-:W-:Y:S01]  /*b420*/  VIADD R21, R2, 0x7 ;  /* 0x0000000702157836 */ /* 0x000fe20000000000 */
[----:B------:R-:W-:Y:S01]  /*b430*/  ULDC UR5, c[0x0][0x22c] ;  /* 0x00008b0000057ab9 */ /* 0x000fe20000000800 */
[----:B------:R2:W-:Y:S01]  /*b440*/  @P4 STG.E.U8 desc[UR14][R38.64], R45 ;  /* 0x0000002d26004986 */ /* 0x0005e2000c10110e */
[CC--:B0-----:R-:W-:Y:S01]  /*b450*/  IADD3 R22, P1, R40.reuse, R3.reuse, RZ ;  /* 0x0000000328167210 */ /* 0x0c1fe20007f3e0ff */
[----:B------:R-:W-:Y:S01]  /*b460*/  VIADD R41, R40, UR4 ;  /* 0x0000000428297c36 */ /* 0x000fe20008000000 */
[----:B------:R-:W-:Y:S01]  /*b470*/  ISETP.LT.AND P4, PT, R21, UR5, !P0 ;  /* 0x0000000515007c0c */ /* 0x000fe2000c781270 */
[----:B------:R-:W-:Y:S01]  /*b480*/  VIADD R21, R2, 0x8 ;  /* 0x0000000802157836 */ /* 0x000fe20000000000 */
[----:B------:R-:W-:Y:S01]  /*b490*/  LEA.HI.X.SX32 R23, R40, R0, 0x1, P1 ;  /* 0x0000000028177211 */ /* 0x000fe200008f0eff */
[----:B------:R-:W-:Y:S01]  /*b4a0*/  VIADD R40, R41, UR4 ;  /* 0x0000000429287c36 */ /* 0x000fe20008000000 */
[----:B-1----:R-:W-:Y:S01]  /*b4b0*/  PRMT R43, R33, 0x7771, RZ ;  /* 0x00007771212b7816 */ /* 0x002fe200000000ff */
[----:B------:R-:W-:Y:S01]  /*b4c0*/  ULDC UR5, c[0x0][0x22c] ;  /* 0x00008b0000057ab9 */ /* 0x000fe20000000800 */
[----:B------:R-:W-:-:S02]  /*b4d0*/  IADD3 R36, P1, R41, R3, RZ ;  /* 0x0000000329247210 */ /* 0x000fc40007f3e0ff */
[----:B--2---:R-:W-:Y:S01]  /*b4e0*/  PRMT R45, R34, 0x7770, RZ ;  /* 0x00007770222d7816 */ /* 0x004fe200000000ff */
[----:B------:R0:W-:Y:S01]  /*b4f0*/  @P6 STG.E.U8 desc[UR14][R22.64], R43 ;  /* 0x0000002b16006986 */ /* 0x0001e2000c10110e */
[----:B------:R-:W-:Y:S01]  /*b500*/  ISETP.LT.AND P6, PT, R21, UR5, !P0 ;  /* 0x0000000515007c0c */ /* 0x000fe2000c7c1270 */
[----:B------:R-:W-:Y:S01]  /*b510*/  VIADD R21, R2, 0x9 ;  /* 0x0000000902157836 */ /* 0x000fe20000000000 */
[-C--:B------:R-:W-:Y:S01]  /*b520*/  LEA.HI.X.SX32 R37, R41, R0.reuse, 0x1, P1 ;  /* 0x0000000029257211 */ /* 0x080fe200008f0eff */
[C---:B------:R-:W-:Y:S01]  /*b530*/  VIADD R41, R40.reuse, UR4 ;  /* 0x0000000428297c36 */ /* 0x040fe20008000000 */
[-C--:B------:R-:W-:Y:S01]  /*b540*/  IADD3 R38, P1, R40, R3.reuse, RZ ;  /* 0x0000000328267210 */ /* 0x080fe20007f3e0ff */
[----:B------:R-:W-:Y:S02]  /*b550*/  ULDC UR5, c[0x0][0x22c] ;  /* 0x00008b0000057ab9 */ /* 0x000fe40000000800 */
[----:B------:R1:W-:Y:S01]  /*b560*/  @P5 STG.E.U8 desc[UR14][R36.64], R45 ;  /* 0x0000002d24005986 */ /* 0x0003e2000c10110e */
[----:B------:R-:W-:Y:S01]  /*b570*/  ISETP.LT.AND P5, PT, R21, UR5, !P0 ;  /* 0x0000000515007c0c */ /* 0x000fe2000c7a1270 */
[----:B------:R-:W-:Y:S01]  /*b580*/  VIADD R21, R2, 0xa ;  /* 0x0000000a02157836 */ /* 0x000fe20000000000 */
[----:B------:R-:W-:Y:S01]  /*b590*/  LEA.HI.X.SX32 R39, R40, R0, 0x1, P1 ;  /* 0x0000000028277211 */ /* 0x000fe200008f0eff */
[C---:B------:R-:W-:Y:S01]  /*b5a0*/  VIADD R40, R41.reuse, UR4 ;  /* 0x0000000429287c36 */ /* 0x040fe20008000000 */
[----:B0-----:R-:W-:Y:S01]  /*b5b0*/  PRMT R43, R34, 0x7771, RZ ;  /* 0x00007771222b7816 */ /* 0x001fe200000000ff */
[----:B------:R-:W-:Y:S01]  /*b5c0*/  ULDC UR5, c[0x0][0x22c] ;  /* 0x00008b0000057ab9 */ /* 0x000fe20000000800 */
[----:B------:R-:W-:-:S03]  /*b5d0*/  IADD3 R22, P1, R41, R3, RZ ;  /* 0x0000000329167210 */ /* 0x000fc60007f3e0ff */
[----:B------:R0:W-:Y:S01]  /*b5e0*/  @P3 STG.E.U8 desc[UR14][R38.64], R43 ;  /* 0x0000002b26003986 */ /* 0x0001e2000c10110e */
[----:B------:R-:W-:Y:S01]  /*b5f0*/  ISETP.LT.AND P3, PT, R21, UR5, !P0 ;  /* 0x0000000515007c0c */ /* 0x000fe2000c761270 */
[----:B------:R-:W-:Y:S01]  /*b600*/  VIADD R21, R2, 0xb ;  /* 0x0000000b02157836 */ /* 0x000fe20000000000 */
[----:B------:R-:W-:Y:S01]  /*b610*/  LEA.HI.X.SX32 R23, R41, R0, 0x1, P1 ;  /* 0x0000000029177211 */ /* 0x000fe200008f0eff */
[C---:B------:R-:W-:Y:S01]  /*b620*/  VIADD R41, R40.reuse, UR4 ;  /* 0x0000000428297c36 */ /* 0x040fe20008000000 */
[----:B-1----:R-:W-:Y:S01]  /*b630*/  PRMT R45, R35, 0x7770, RZ ;  /* 0x00007770232d7816 */ /* 0x002fe200000000ff */
[----:B------:R-:W-:Y:S01]  /*b640*/  ULDC UR5, c[0x0][0x22c] ;  /* 0x00008b0000057ab9 */ /* 0x000fe20000000800 */
[----:B------:R-:W-:-:S03]  /*b650*/  IADD3 R36, P1, R40, R3, RZ ;  /* 0x0000000328247210 */ /* 0x000fc60007f3e0ff */
[----:B------:R1:W-:Y:S01]  /*b660*/  @P2 STG.E.U8 desc[UR14][R22.64], R45 ;  /* 0x0000002d16002986 */ /* 0x0003e2000c10110e */
[----:B------:R-:W-:Y:S01]  /*b670*/  ISETP.LT.AND P2, PT, R21, UR5, !P0 ;  /* 0x0000000515007c0c */ /* 0x000fe2000c741270 */
[----:B------:R-:W-:Y:S01]  /*b680*/  VIADD R21, R2, 0xc ;  /* 0x0000000c02157836 */ /* 0x000fe20000000000 */
[----:B------:R-:W-:Y:S01]  /*b690*/  LEA.HI.X.SX32 R37, R40, R0, 0x1, P1 ;  /* 0x0000000028257211 */ /* 0x000fe200008f0eff */
[----:B------:R-:W-:Y:S01]  /*b6a0*/  VIADD R40, R41, UR4 ;  /* 0x0000000429287c36 */ /* 0x000fe20008000000 */
[----:B0-----:R-:W-:Y:S01]  /*b6b0*/  PRMT R43, R35, 0x7771, RZ ;  /* 0x00007771232b7816 */ /* 0x001fe200000000ff */
[----:B------:R-:W-:Y:S01]  /*b6c0*/  ULDC UR5, c[0x0][0x22c] ;  /* 0x00008b0000057ab9 */ /* 0x000fe20000000800 */
[----:B------:R-:W-:-:S03]  /*b6d0*/  IADD3 R38, P1, R41, R3, RZ ;  /* 0x0000000329267210 */ /* 0x000fc60007f3e0ff */
[----:B------:R0:W-:Y:S01]  /*b6e0*/  @P4 STG.E.U8 desc[UR14][R36.64], R43 ;  /* 0x0000002b24004986 */ /* 0x0001e2000c10110e */
[----:B------:R-:W-:Y:S01]  /*b6f0*/  ISETP.LT.AND P4, PT, R21, UR5, !P0 ;  /* 0x0000000515007c0c */ /* 0x000fe2000c781270 */
[----:B------:R-:W-:Y:S01]  /*b700*/  VIADD R21, R2, 0xd ;  /* 0x0000000d02157836 */ /* 0x000fe20000000000 */
[----:B------:R-:W-:Y:S01]  /*b710*/  LEA.HI.X.SX32 R39, R41, R0, 0x1, P1 ;  /* 0x0000000029277211 */ /* 0x000fe200008f0eff */
[----:B------:R-:W-:Y:S01]  /*b720*/  VIADD R41, R40, UR4 ;  /* 0x0000000428297c36 */ /* 0x000fe20008000000 */
[----:B-1----:R-:W-:Y:S01]  /*b730*/  PRMT R45, R32, 0x7772, RZ ;  /* 0x00007772202d7816 */ /* 0x002fe200000000ff */
[----:B------:R-:W-:Y:S01]  /*b740*/  ULDC UR5, c[0x0][0x22c] ;  /* 0x00008b0000057ab9 */ /* 0x000fe20000000800 */
[----:B------:R-:W-:-:S03]  /*b750*/  IADD3 R22, P1, R40, R3, RZ ;  /* 0x0000000328167210 */ /* 0x000fc60007f3e0ff */
[----:B------:R1:W-:Y:S01]  /*b760*/  @P6 STG.E.U8 desc[UR14][R38.64], R45 ;  /* 0x0000002d26006986 */ /* 0x0003e2000c10110e */
[----:B------:R-:W-:Y:S01]  /*b770*/  ISETP.LT.AND P6, PT, R21, UR5, !P0 ;  /* 0x0000000515007c0c */ /* 0x000fe2000c7c1270 */
[----:B------:R-:W-:Y:S01]  /*b780*/  VIADD R21, R2, 0xe ;  /* 0x0000000e02157836 */ /* 0x000fe20000000000 */
[----:B------:R-:W-:Y:S01]  /*b790*/  LEA.HI.X.SX32 R23, R40, R0, 0x1, P1 ;  /* 0x0000000028177211 */ /* 0x000fe200008f0eff */
[----:B------:R-:W-:Y:S01]  /*b7a0*/  ULDC UR5, c[0x0][0x22c] ;  /* 0x00008b0000057ab9 */ /* 0x000fe20000000800 */
[----:B0-----:R-:W-:Y:S01]  /*b7b0*/  PRMT R43, R32, 0x7773, RZ ;  /* 0x00007773202b7816 */ /* 0x001fe200000000ff */
[C---:B------:R-:W-:Y:S01]  /*b7c0*/  VIADD R32, R41.reuse, UR4 ;  /* 0x0000000429207c36 */ /* 0x040fe20008000000 */
[----:B------:R-:W-:-:S03]  /*b7d0*/  IADD3 R36, P1, R41, R3, RZ ;  /* 0x0000000329247210 */ /* 0x000fc60007f3e0ff */
[----:B------:R0:W-:Y:S01]  /*b7e0*/  @P5 STG.E.U8 desc[UR14][R22.64], R43 ;  /* 0x0000002b16005986 */ /* 0x0001e2000c10110e */
[----:B------:R-:W-:Y:S01]  /*b7f0*/  LEA.HI.X.SX32 R37, R41, R0, 0x1, P1 ;  /* 0x0000000029257211 */ /* 0x000fe200008f0eff */
[----:B------:R-:W-:Y:S01]  /*b800*/  VIADD R40, R32, UR4 ;  /* 0x0000000420287c36 */ /* 0x000fe20008000000 */
[----:B------:R-:W-:Y:S01]  /*b810*/  ISETP.LT.AND P5, PT, R21, UR5, !P0 ;  /* 0x0000000515007c0c */ /* 0x000fe2000c7a1270 */
[----:B------:R-:W-:Y:S01]  /*b820*/  VIADD R21, R2, 0xf ;  /* 0x0000000f02157836 */ /* 0x000fe20000000000 */
[----:B------:R-:W-:Y:S01]  /*b830*/  PRMT R41, R33, 0x7772, RZ ;  /* 0x0000777221297816 */ /* 0x000fe200000000ff */
[----:B------:R-:W-:Y:S01]  /*b840*/  ULDC UR5, c[0x0][0x22c] ;  /* 0x00008b0000057ab9 */ /* 0x000fe20000000800 */
[----:B-1----:R-:W-:-:S03]  /*b850*/  IADD3 R38, P1, R32, R3, RZ ;  /* 0x0000000320267210 */ /* 0x002fc60007f3e0ff */
        /* <DEDUP_REMOVED lines=9> */
[----:B------:R-:W-:Y:S01]  /*b8f0*/  ISETP.LT.AND P2, PT, R21, UR5, !P0 ;  /* 0x0000000515007c0c */ /* 0x000fe2000c741270 */
[----:B------:R-:W-:Y:S01]  /*b900*/  VIADD R21, R2, 0x11 ;  /* 0x0000001102157836 */ /* 0x000fe20000000000 */
[----:B------:R-:W-:Y:S01]  /*b910*/  LEA.HI.X.SX32 R23, R40, R0, 0x1, P1 ;  /* 0x0000000028177211 */ /* 0x000fe200008f0eff */
[C---:B-1----:R-:W-:Y:S01]  /*b920*/  VIADD R37, R33.reuse, UR4 ;  /* 0x0000000421257c36 */ /* 0x042fe20008000000 */
[----:B------:R-:W-:Y:S01]  /*b930*/  PRMT R41, R34, 0x7772, RZ ;  /* 0x0000777222297816 */ /* 0x000fe200000000ff */
        /* <DEDUP_REMOVED lines=29> */
[-C--:B------:R-:W-:Y:S01]  /*bb10*/  LEA.HI.X.SX32 R33, R38, R0.reuse, 0x1, P1 ;  /* 0x0000000026217211 */ /* 0x080fe200008f0eff */
[C---:B-1----:R-:W-:Y:S01]  /*bb20*/  VIADD R36, R35.reuse, UR4 ;  /* 0x0000000423247c36 */ /* 0x042fe20008000000 */
[----:B------:R-:W-:Y:S01]  /*bb30*/  PRMT R41, R28, 0x7770, RZ ;  /* 0x000077701c297816 */ /* 0x000fe200000000ff */
[----:B------:R-:W-:Y:S01]  /*bb40*/  ULDC UR5, c[0x0][0x22c] ;  /* 0x00008b0000057ab9 */ /* 0x000fe20000000800 */
[----:B------:R-:W-:Y:S01]  /*bb50*/  IADD3 R34, P1, R35, R3, RZ ;  /* 0x0000000323227210 */ /* 0x000fe20007f3e0ff */
[----:B------:R-:W-:Y:S02]  /*bb60*/  VIADD R37, R36, UR4 ;  /* 0x0000000424257c36 */ /* 0x000fe40008000000 */
[----:B------:R1:W-:Y:S01]  /*bb70*/  @P2 STG.E.U8 desc[UR14][R32.64], R41 ;  /* 0x0000002920002986 */ /* 0x0003e2000c10110e */
[----:B------:R-:W-:Y:S01]  /*bb80*/  ISETP.LT.AND P2, PT, R21, UR5, !P0 ;  /* 0x0000000515007c0c */ /* 0x000fe2000c741270 */
[----:B------:R-:W-:Y:S01]  /*bb90*/  VIADD R21, R2, 0x16 ;  /* 0x0000001602157836 */ /* 0x000fe20000000000 */
[----:B------:R-:W-:Y:S01]  /*bba0*/  LEA.HI.X.SX32 R35, R35, R0, 0x1, P1 ;  /* 0x0000000023237211 */ /* 0x000fe200008f0eff */
[----:B------:R-:W-:Y:S01]  /*bbb0*/  ULDC UR5, c[0x0][0x22c] ;  /* 0x00008b0000057ab9 */ /* 0x000fe20000000800 */
[----:B0-----:R-:W-:-:S02]  /*bbc0*/  PRMT R39, R28, 0x7771, RZ ;  /* 0x000077711c277816 */ /* 0x001fc400000000ff */
        /* <DEDUP_REMOVED lines=60> */
[-C--:B------:R-:W-:Y:S01]  /*bf90*/  LEA.HI.X.SX32 R33, R37, R0.reuse, 0x1, P1 ;  /* 0x0000000025217211 */ /* 0x080fe200008f0eff */
[----:B------:R-:W-:Y:S01]  /*bfa0*/  ULDC UR5, c[0x0][0x22c] ;  /* 0x00008b0000057ab9 */ /* 0x000fe20000000800 */
[----:B0-----:R-:W-:Y:S01]  /*bfb0*/  PRMT R39, R28, 0x7773, RZ ;  /* 0x000077731c277816 */ /* 0x001fe200000000ff */
[C---:B------:R-:W-:Y:S01]  /*bfc0*/  VIADD R28, R36.reuse, UR4 ;  /* 0x00000004241c7c36 */ /* 0x040fe20008000000 */
[-C--:B------:R-:W-:Y:S02]  /*bfd0*/  IADD3 R34, P1, R36, R3.reuse, RZ ;  /* 0x0000000324227210 */ /* 0x080fe40007f3e0ff */
[----:B------:R-:W-:Y:S01]  /*bfe0*/  PRMT R37, R29, 0x7772, RZ ;  /* 0x000077721d257816 */ /* 0x000fe200000000ff */
[----:B------:R0:W-:Y:S01]  /*bff0*/  @P3 STG.E.U8 desc[UR14][R32.64], R39 ;  /* 0x0000002720003986 */ /* 0x0001e2000c10110e */
[----:B------:R-:W-:Y:S01]  /*c000*/  ISETP.LT.AND P3, PT, R21, UR5, !P0 ;  /* 0x0000000515007c0c */ /* 0x000fe2000c761270 */
[----:B------:R-:W-:Y:S01]  /*c010*/  VIADD R21, R2, 0x1f ;  /* 0x0000001f02157836 */ /* 0x000fe20000000000 */
[----:B------:R-:W-:Y:S01]  /*c020*/  LEA.HI.X.SX32 R35, R36, R0, 0x1, P1 ;  /* 0x0000000024237211 */ /* 0x000fe200008f0eff */
[C---:B------:R-:W-:Y:S01]  /*c030*/  VIADD R36, R28.reuse, UR4 ;  /* 0x000000041c247c36 */ /* 0x040fe20008000000 */
[----:B-1----:R-:W-:Y:S01]  /*c040*/  IADD3 R22, P1, R28, R3, RZ ;  /* 0x000000031c167210 */ /* 0x002fe20007f3e0ff */
[----:B------:R-:W-:-:S02]  /*c050*/  ULDC UR5, c[0x0][0x22c] ;  /* 0x00008b0000057ab9 */ /* 0x000fc40000000800 */
[----:B------:R1:W-:Y:S01]  /*c060*/  @P2 STG.E.U8 desc[UR14][R34.64], R37 ;  /* 0x0000002522002986 */ /* 0x0003e2000c10110e */
[----:B------:R-:W-:Y:S01]  /*c070*/  ISETP.LT.AND P2, PT, R21, UR5, !P0 ;  /* 0x0000000515007c0c */ /* 0x000fe2000c741270 */
[----:B------:R-:W-:Y:S01]  /*c080*/  VIADD R21, R2, 0x20 ;  /* 0x0000002002157836 */ /* 0x000fe20000000000 */
[----:B------:R-:W-:Y:S01]  /*c090*/  LEA.HI.X.SX32 R23, R28, R0, 0x1, P1 ;  /* 0x000000001c177211 */ /* 0x000fe200008f0eff */
[C---:B0-----:R-:W-:Y:S01]  /*c0a0*/  VIADD R33, R36.reuse, UR4 ;  /* 0x0000000424217c36 */ /* 0x041fe20008000000 */
[----:B------:R-:W-:Y:S01]  /*c0b0*/  PRMT R39, R29, 0x7773, RZ ;  /* 0x000077731d277816 */ /* 0x000fe200000000ff */
[----:B------:R-:W-:Y:S01]  /*c0c0*/  ULDC UR5, c[0x0][0x22c] ;  /* 0x00008b0000057ab9 */ /* 0x000fe20000000800 */
[----:B------:R-:W-:-:S03]  /*c0d0*/  IADD3 R28, P1, R36, R3, RZ ;  /* 0x00000003241c7210 */ /* 0x000fc60007f3e0ff */
[----:B------:R0:W-:Y:S01]  /*c0e0*/  @P4 STG.E.U8 desc[UR14][R22.64], R39 ;  /* 0x0000002716004986 */ /* 0x0001e2000c10110e */
[----:B------:R-:W-:Y:S01]  /*c0f0*/  ISETP.LT.AND P4, PT, R21, UR5, !P0 ;  /* 0x0000000515007c0c */ /* 0x000fe2000c781270 */
[----:B------:R-:W-:Y:S01]  /*c100*/  VIADD R21, R2, 0x21 ;  /* 0x0000002102157836 */ /* 0x000fe20000000000 */
[-C--:B------:R-:W-:Y:S01]  /*c110*/  LEA.HI.X.SX32 R29, R36, R0.reuse, 0x1, P1 ;  /* 0x00000000241d7211 */ /* 0x080fe200008f0eff */
[C---:B-1----:R-:W-:Y:S01]  /*c120*/  VIADD R34, R33.reuse, UR4 ;  /* 0x0000000421227c36 */ /* 0x042fe20008000000 */
[C---:B------:R-:W-:Y:S01]  /*c130*/  PRMT R37, R30.reuse, 0x7772, RZ ;  /* 0x000077721e257816 */ /* 0x040fe200000000ff */
[----:B------:R-:W-:Y:S01]  /*c140*/  ULDC UR5, c[0x0][0x22c] ;  /* 0x00008b0000057ab9 */ /* 0x000fe20000000800 */
[-C--:B------:R-:W-:Y:S02]  /*c150*/  IADD3 R32, P1, R33, R3.reuse, RZ ;  /* 0x0000000321207210 */ /* 0x080fe40007f3e0ff */
[----:B------:R-:W-:Y:S01]  /*c160*/  PRMT R35, R30, 0x7773, RZ ;  /* 0x000077731e237816 */ /* 0x000fe200000000ff */
[----:B------:R1:W-:Y:S01]  /*c170*/  @P6 STG.E.U8 desc[UR14][R28.64], R37 ;  /* 0x000000251c006986 */ /* 0x0003e2000c10110e */
[----:B------:R-:W-:Y:S01]  /*c180*/  ISETP.LT.AND P6, PT, R21, UR5, !P0 ;  /* 0x0000000515007c0c */ /* 0x000fe2000c7c1270 */
[----:B------:R-:W-:Y:S01]  /*c190*/  VIADD R21, R2, 0x22 ;  /* 0x0000002202157836 */ /* 0x000fe20000000000 */
[----:B------:R-:W-:Y:S01]  /*c1a0*/  LEA.HI.X.SX32 R33, R33, R0, 0x1, P1 ;  /* 0x0000000021217211 */ /* 0x000fe200008f0eff */
[C---:B------:R-:W-:Y:S01]  /*c1b0*/  VIADD R30, R34.reuse, UR4 ;  /* 0x00000004221e7c36 */ /* 0x040fe20008000000 */
[----:B0-----:R-:W-:Y:S01]  /*c1c0*/  IADD3 R22, P1, R34, R3, RZ ;  /* 0x0000000322167210 */ /* 0x001fe20007f3e0ff */
[----:B------:R-:W-:-:S02]  /*c1d0*/  ULDC UR5, c[0x0][0x22c] ;  /* 0x00008b0000057ab9 */ /* 0x000fc40000000800 */
        /* <DEDUP_REMOVED lines=12> */
[C---:B0-----:R-:W-:Y:S01]  /*c2a0*/  VIADD R32, R34.reuse, UR4 ;  /* 0x0000000422207c36 */ /* 0x041fe20008000000 */
        /* <DEDUP_REMOVED lines=9> */
[----:B-1----:R-:W-:-:S02]  /*c340*/  PRMT R37, R24, 0x7770, RZ ;  /* 0x0000777018257816 */ /* 0x002fc400000000ff */
        /* <DEDUP_REMOVED lines=109> */
[C---:B------:R-:W-:Y:S01]  /*ca20*/  VIADD R30, R26.reuse, UR4 ;  /* 0x000000041a1e7c36 */ /* 0x040fe20008000000 */
[C---:B-1----:R-:W-:Y:S01]  /*ca30*/  PRMT R33, R27.reuse, 0x7772, RZ ;  /* 0x000077721b217816 */ /* 0x042fe200000000ff */
        /* <DEDUP_REMOVED lines=78> */
[----:B------:R-:W-:Y:S01]  /*cf20*/  ULDC UR5, c[0x0][0x22c] ;  /* 0x00008b0000057ab9 */ /* 0x000fe20000000800 */
[----:B-1----:R-:W-:Y:S02]  /*cf30*/  PRMT R33, R12, 0x7772, RZ ;  /* 0x000077720c217816 */ /* 0x002fe400000000ff */
[----:B------:R-:W-:-:S03]  /*cf40*/  IADD3 R22, P1, R29, R3, RZ ;  /* 0x000000031d167210 */ /* 0x000fc60007f3e0ff */
[----:B------:R1:W-:Y:S01]  /*cf50*/  @P2 STG.E.U8 desc[UR14][R24.64], R33 ;  /* 0x0000002118002986 */ /* 0x0003e2000c10110e */
[----:B------:R-:W-:Y:S01]  /*cf60*/  ISETP.LT.AND P2, PT, R21, UR5, !P0 ;  /* 0x0000000515007c0c */ /* 0x000fe2000c741270 */
[C---:B------:R-:W-:Y:S01]  /*cf70*/  VIADD R21, R29.reuse, UR4 ;  /* 0x000000041d157c36 */ /* 0x040fe20008000000 */
[-C--:B------:R-:W-:Y:S01]  /*cf80*/  LEA.HI.X.SX32 R23, R29, R0.reuse, 0x1, P1 ;  /* 0x000000001d177211 */ /* 0x080fe200008f0eff */
[----:B------:R-:W-:Y:S01]  /*cf90*/  ULDC UR5, c[0x0][0x22c] ;  /* 0x00008b0000057ab9 */ /* 0x000fe20000000800 */
[----:B0-----:R-:W-:Y:S01]  /*cfa0*/  PRMT R31, R12, 0x7773, RZ ;  /* 0x000077730c1f7816 */ /* 0x001fe200000000ff */
[----:B------:R-:W-:Y:S01]  /*cfb0*/  VIADD R12, R2, 0x3e ;  /* 0x0000003e020c7836 */ /* 0x000fe20000000000 */
[CC--:B------:R-:W-:Y:S01]  /*cfc0*/  IADD3 R26, P1, R21.reuse, R3.reuse, RZ ;  /* 0x00000003151a7210 */ /* 0x0c0fe20007f3e0ff */
[----:B------:R-:W-:Y:S01]  /*cfd0*/  VIADD R28, R21, UR4 ;  /* 0x00000004151c7c36 */ /* 0x000fe20008000000 */
[----:B------:R-:W-:Y:S01]  /*cfe0*/  PRMT R29, R13, 0x7772, RZ ;  /* 0x000077720d1d7816 */ /* 0x000fe200000000ff */
[----:B------:R0:W-:Y:S01]  /*cff0*/  @P4 STG.E.U8 desc[UR14][R22.64], R31 ;  /* 0x0000001f16004986 */ /* 0x0001e2000c10110e */
[-C--:B------:R-:W-:Y:S01]  /*d000*/  LEA.HI.X.SX32 R27, R21, R0.reuse, 0x1, P1 ;  /* 0x00000000151b7211 */ /* 0x080fe200008f0eff */
[----:B------:R-:W-:Y:S01]  /*d010*/  VIADD R21, R28, UR4 ;  /* 0x000000041c157c36 */ /* 0x000fe20008000000 */
[----:B------:R-:W-:Y:S01]  /*d020*/  ISETP.LT.AND P4, PT, R12, UR5, !P0 ;  /* 0x000000050c007c0c */ /* 0x000fe2000c781270 */
[----:B------:R-:W-:Y:S01]  /*d030*/  VIADD R12, R2, 0x3f ;  /* 0x0000003f020c7836 */ /* 0x000fe20000000000 */
[C---:B-1----:R-:W-:Y:S01]  /*d040*/  IADD3 R24, P1, R28.reuse, R3, RZ ;  /* 0x000000031c187210 */ /* 0x042fe20007f3e0ff */
[----:B------:R-:W-:Y:S01]  /*d050*/  ULDC UR5, c[0x0][0x22c] ;  /* 0x00008b0000057ab9 */ /* 0x000fe20000000800 */
[----:B------:R1:W-:Y:S02]  /*d060*/  @P6 STG.E.U8 desc[UR14][R26.64], R29 ;  /* 0x0000001d1a006986 */ /* 0x0003e4000c10110e */
[----:B------:R-:W-:-:S02]  /*d070*/  LEA.HI.X.SX32 R25, R28, R0, 0x1, P1 ;  /* 0x000000001c197211 */ /* 0x000fc400008f0eff */
[----:B------:R-:W-:Y:S01]  /*d080*/  ISETP.LT.AND P6, PT, R12, UR5, !P0 ;  /* 0x000000050c007c0c */ /* 0x000fe2000c7c1270 */
[----:B------:R-:W-:Y:S01]  /*d090*/  ULDC UR5, c[0x0][0x22c] ;  /* 0x00008b0000057ab9 */ /* 0x000fe20000000800 */
[----:B0-----:R-:W-:Y:S01]  /*d0a0*/  PRMT R31, R13, 0x7773, RZ ;  /* 0x000077730d1f7816 */ /* 0x001fe200000000ff */
[C---:B------:R-:W-:Y:S01]  /*d0b0*/  VIADD R13, R2.reuse, 0x40 ;  /* 0x00000040020d7836 */ /* 0x040fe20000000000 */
[C---:B------:R-:W-:Y:S01]  /*d0c0*/  IADD3 R12, P1, R21.reuse, R3, RZ ;  /* 0x00000003150c7210 */ /* 0x040fe20007f3e0ff */
[----:B------:R-:W-:Y:S02]  /*d0d0*/  VIADD R23, R21, UR4 ;  /* 0x0000000415177c36 */ /* 0x000fe40008000000 */
[----:B------:R0:W-:Y:S01]  /*d0e0*/  @P5 STG.E.U8 desc[UR14][R24.64], R31 ;  /* 0x0000001f18005986 */ /* 0x0001e2000c10110e */
[----:B------:R-:W-:Y:S01]  /*d0f0*/  ISETP.LT.AND P5, PT, R13, UR5, !P0 ;  /* 0x000000050d007c0c */ /* 0x000fe2000c7a1270 */
[----:B------:R-:W-:Y:S01]  /*d100*/  ULDC UR5, c[0x0][0x22c] ;  /* 0x00008b0000057ab9 */ /* 0x000fe20000000800 */
[----:B------:R-:W-:Y:S01]  /*d110*/  LEA.HI.X.SX32 R13, R21, R0, 0x1, P1 ;  /* 0x00000000150d7211 */ /* 0x000fe200008f0eff */
[----:B------:R-:W-:Y:S01]  /*d120*/  VIADD R21, R2, 0x41 ;  /* 0x0000004102157836 */ /* 0x000fe20000000000 */
[----:B-1----:R-:W-:-:S02]  /*d130*/  PRMT R29, R14, 0x7772, RZ ;  /* 0x000077720e1d7816 */ /* 0x002fc400000000ff */
[-C--:B------:R-:W-:Y:S02]  /*d140*/  IADD3 R22, P1, R23, R3.reuse, RZ ;  /* 0x0000000317167210 */ /* 0x080fe40007f3e0ff */
[----:B------:R-:W-:Y:S01]  /*d150*/  PRMT R27, R14, 0x7773, RZ ;  /* 0x000077730e1b7816 */ /* 0x000fe200000000ff */
[----:B------:R1:W-:Y:S01]  /*d160*/  @P3 STG.E.U8 desc[UR14][R12.64], R29 ;  /* 0x0000001d0c003986 */ /* 0x0003e2000c10110e */
[----:B------:R-:W-:Y:S01]  /*d170*/  ISETP.LT.AND P3, PT, R21, UR5, !P0 ;  /* 0x0000000515007c0c */ /* 0x000fe2000c761270 */
[C---:B------:R-:W-:Y:S01]  /*d180*/  VIADD R21, R23.reuse, UR4 ;  /* 0x0000000417157c36 */ /* 0x040fe20008000000 */
[-C--:B------:R-:W-:Y:S01]  /*d190*/  LEA.HI.X.SX32 R23, R23, R0.reuse, 0x1, P1 ;  /* 0x0000000017177211 */ /* 0x080fe200008f0eff */
[----:B------:R-:W-:Y:S01]  /*d1a0*/  VIADD R14, R2, 0x42 ;  /* 0x00000042020e7836 */ /* 0x000fe20000000000 */
[----:B------:R-:W-:Y:S02]  /*d1b0*/  ULDC UR5, c[0x0][0x22c] ;  /* 0x00008b0000057ab9 */ /* 0x000fe40000000800 */
[CC--:B0-----:R-:W-:Y:S01]  /*d1c0*/  IADD3 R24, P1, R21.reuse, R3.reuse, RZ ;  /* 0x0000000315187210 */ /* 0x0c1fe20007f3e0ff */
[----:B------:R0:W-:Y:S01]  /*d1d0*/  @P2 STG.E.U8 desc[UR14][R22.64], R27 ;  /* 0x0000001b16002986 */ /* 0x0001e2000c10110e */
[----:B------:R-:W-:Y:S01]  /*d1e0*/  ISETP.LT.AND P2, PT, R14, UR5, !P0 ;  /* 0x000000050e007c0c */ /* 0x000fe2000c741270 */
[C---:B------:R-:W-:Y:S01]  /*d1f0*/  VIADD R14, R21.reuse, UR4 ;  /* 0x00000004150e7c36 */ /* 0x040fe20008000000 */
[----:B------:R-:W-:Y:S01]  /*d200*/  LEA.HI.X.SX32 R25, R21, R0, 0x1, P1 ;  /* 0x0000000015197211 */ /* 0x000fe200008f0eff */
[----:B-1----:R-:W-:Y:S01]  /*d210*/  VIADD R13, R2, 0x43 ;  /* 0x00000043020d7836 */ /* 0x002fe20000000000 */
[----:B------:R-:W-:Y:S01]  /*d220*/  PRMT R29, R15, 0x7772, RZ ;  /* 0x000077720f1d7816 */ /* 0x000fe200000000ff */
[----:B------:R-:W-:Y:S01]  /*d230*/  ULDC UR5, c[0x0][0x22c] ;  /* 0x00008b0000057ab9 */ /* 0x000fe20000000800 */
[C---:B------:R-:W-:Y:S01]  /*d240*/  IADD3 R12, P1, R14.reuse, R3, RZ ;  /* 0x000000030e0c7210 */ /* 0x040fe20007f3e0ff */
[----:B------:R-:W-:-:S02]  /*d250*/  VIADD R21, R14, UR4 ;  /* 0x000000040e157c36 */ /* 0x000fc40008000000 */
[----:B------:R3:W-:Y:S01]  /*d260*/  @P4 STG.E.U8 desc[UR14][R24.64], R29 ;  /* 0x0000001d18004986 */ /* 0x0007e2000c10110e */
[----:B------:R-:W-:Y:S01]  /*d270*/  ISETP.LT.AND P4, PT, R13, UR5, !P0 ;  /* 0x000000050d007c0c */ /* 0x000fe2000c781270 */
[----:B------:R-:W-:Y:S01]  /*d280*/  ULDC UR5, c[0x0][0x22c] ;  /* 0x00008b0000057ab9 */ /* 0x000fe20000000800 */
[----:B------:R-:W-:Y:S01]  /*d290*/  LEA.HI.X.SX32 R13, R14, R0, 0x1, P1 ;  /* 0x000000000e0d7211 */ /* 0x000fe200008f0eff */
[----:B0-----:R-:W-:Y:S01]  /*d2a0*/  VIADD R23, R21, UR4 ;  /* 0x0000000415177c36 */ /* 0x001fe20008000000 */
[----:B------:R-:W-:Y:S01]  /*d2b0*/  PRMT R27, R15, 0x7773, RZ ;  /* 0x000077730f1b7816 */ /* 0x000fe200000000ff */
[----:B------:R-:W-:Y:S01]  /*d2c0*/  VIADD R15, R2, 0x44 ;  /* 0x00000044020f7836 */ /* 0x000fe20000000000 */
[----:B------:R-:W-:-:S03]  /*d2d0*/  IADD3 R14, P1, R21, R3, RZ ;  /* 0x00000003150e7210 */ /* 0x000fc60007f3e0ff */
[----:B------:R0:W-:Y:S01]  /*d2e0*/  @P6 STG.E.U8 desc[UR14][R12.64], R27 ;  /* 0x0000001b0c006986 */ /* 0x0001e2000c10110e */
[----:B------:R-:W-:Y:S01]  /*d2f0*/  ISETP.LT.AND P6, PT, R15, UR5, !P0 ;  /* 0x000000050f007c0c */ /* 0x000fe2000c7c1270 */
[----:B------:R-:W-:Y:S01]  /*d300*/  ULDC UR5, c[0x0][0x22c] ;  /* 0x00008b0000057ab9 */ /* 0x000fe20000000800 */
[-C--:B------:R-:W-:Y:S01]  /*d310*/  LEA.HI.X.SX32 R15, R21, R0.reuse, 0x1, P1 ;  /* 0x00000000150f7211 */ /* 0x080fe200008f0eff */
[----:B------:R-:W-:Y:S01]  /*d320*/  VIADD R21, R2, 0x45 ;  /* 0x0000004502157836 */ /* 0x000fe20000000000 */
[C---:B---3--:R-:W-:Y:S02]  /*d330*/  PRMT R25, R8.reuse, 0x7770, RZ ;  /* 0x0000777008197816 */ /* 0x048fe400000000ff */
[-C--:B------:R-:W-:Y:S02]  /*d340*/  IADD3 R22, P1, R23, R3.reuse, RZ ;  /* 0x0000000317167210 */ /* 0x080fe40007f3e0ff */
[----:B------:R-:W-:Y:S01]  /*d350*/  PRMT R29, R8, 0x7771, RZ ;  /* 0x00007771081d7816 */ /* 0x000fe200000000ff */
[----:B------:R1:W-:Y:S01]  /*d360*/  @P5 STG.E.U8 desc[UR14][R14.64], R25 ;  /* 0x000000190e005986 */ /* 0x0003e2000c10110e */
[----:B------:R-:W-:Y:S01]  /*d370*/  ISETP.LT.AND P5, PT, R21, UR5, !P0 ;  /* 0x0000000515007c0c */ /* 0x000fe2000c7a1270 */
[C---:B------:R-:W-:Y:S01]  /*d380*/  VIADD R21, R23.reuse, UR4 ;  /* 0x0000000417157c36 */ /* 0x040fe20008000000 */
[-C--:B------:R-:W-:Y:S01]  /*d390*/  LEA.HI.X.SX32 R23, R23, R0.reuse, 0x1, P1 ;  /* 0x0000000017177211 */ /* 0x080fe200008f0eff */
[C---:B0-----:R-:W-:Y:S01]  /*d3a0*/  VIADD R13, R2.reuse, 0x46 ;  /* 0x00000046020d7836 */ /* 0x041fe20000000000 */
[----:B------:R-:W-:Y:S01]  /*d3b0*/  ULDC UR5, c[0x0][0x22c] ;  /* 0x00008b0000057ab9 */ /* 0x000fe20000000800 */
[C---:B------:R-:W-:Y:S01]  /*d3c0*/  VIADD R24, R21.reuse, UR4 ;  /* 0x0000000415187c36 */ /* 0x040fe20008000000 */
[-C--:B------:R-:W-:Y:S01]  /*d3d0*/  IADD3 R12, P1, R21, R3.reuse, RZ ;  /* 0x00000003150c7210 */ /* 0x080fe20007f3e0ff */
[----:B------:R0:W-:Y:S01]  /*d3e0*/  @P3 STG.E.U8 desc[UR14][R22.64], R29 ;  /* 0x0000001d16003986 */ /* 0x0001e2000c10110e */
[----:B------:R-:W-:Y:S01]  /*d3f0*/  ISETP.LT.AND P3, PT, R13, UR5, !P0 ;  /* 0x000000050d007c0c */ /* 0x000fe2000c761270 */
[----:B------:R-:W-:Y:S01]  /*d400*/  ULDC UR5, c[0x0][0x22c] ;  /* 0x00008b0000057ab9 */ /* 0x000fe20000000800 */
[----:B------:R-:W-:Y:S01]  /*d410*/  LEA.HI.X.SX32 R13, R21, R0, 0x1, P1 ;  /* 0x00000000150d7211 */ /* 0x000fe200008f0eff */
[----:B-1----:R-:W-:Y:S01]  /*d420*/  VIADD R15, R2, 0x47 ;  /* 0x00000047020f7836 */ /* 0x002fe20000000000 */
[----:B------:R-:W-:Y:S01]  /*d430*/  PRMT R27, R9, 0x7770, RZ ;  /* 0x00007770091b7816 */ /* 0x000fe200000000ff */
[C---:B------:R-:W-:Y:S01]  /*d440*/  VIADD R25, R24.reuse, UR4 ;  /* 0x0000000418197c36 */ /* 0x040fe20008000000 */
[----:B------:R-:W-:Y:S01]  /*d450*/  IADD3 R14, P1, R24, R3, RZ ;  /* 0x00000003180e7210 */ /* 0x000fe20007f3e0ff */
[----:B------:R-:W-:-:S02]  /*d460*/  VIADD R21, R2, 0x48 ;  /* 0x0000004802157836 */ /* 0x000fc40000000000 */
[----:B------:R1:W-:Y:S01]  /*d470*/  @P2 STG.E.U8 desc[UR14][R12.64], R27 ;  /* 0x0000001b0c002986 */ /* 0x0003e2000c10110e */
[----:B------:R-:W-:Y:S01]  /*d480*/  ISETP.LT.AND P2, PT, R15, UR5, !P0 ;  /* 0x000000050f007c0c */ /* 0x000fe2000c741270 */
[----:B------:R-:W-:Y:S01]  /*d490*/  ULDC UR5, c[0x0][0x22c] ;  /* 0x00008b0000057ab9 */ /* 0x000fe20000000800 */
[----:B------:R-:W-:Y:S02]  /*d4a0*/  LEA.HI.X.SX32 R15, R24, R0, 0x1, P1 ;  /* 0x00000000180f7211 */ /* 0x000fe400008f0eff */
[----:B0-----:R-:W-:Y:S02]  /*d4b0*/  PRMT R29, R9, 0x7771, RZ ;  /* 0x00007771091d7816 */ /* 0x001fe400000000ff */
[----:B------:R-:W-:-:S03]  /*d4c0*/  IADD3 R22, P1, R25, R3, RZ ;  /* 0x0000000319167210 */ /* 0x000fc60007f3e0ff */
[----:B------:R0:W-:Y:S01]  /*d4d0*/  @P4 STG.E.U8 desc[UR14][R14.64], R29 ;  /* 0x0000001d0e004986 */ /* 0x0001e2000c10110e */
[----:B------:R-:W-:Y:S01]  /*d4e0*/  ISETP.LT.AND P4, PT, R21, UR5, !P0 ;  /* 0x0000000515007c0c */ /* 0x000fe2000c781270 */
[C---:B------:R-:W-:Y:S01]  /*d4f0*/  VIADD R21, R25.reuse, UR4 ;  /* 0x0000000419157c36 */ /* 0x040fe20008000000 */
[-C--:B------:R-:W-:Y:S01]  /*d500*/  LEA.HI.X.SX32 R23, R25, R0.reuse, 0x1, P1 ;  /* 0x0000000019177211 */ /* 0x080fe200008f0eff */
[----:B-1----:R-:W-:Y:S01]  /*d510*/  VIADD R13, R2, 0x49 ;  /* 0x00000049020d7836 */ /* 0x002fe20000000000 */
[----:B------:R-:W-:Y:S01]  /*d520*/  PRMT R27, R10, 0x7770, RZ ;  /* 0x000077700a1b7816 */ /* 0x000fe200000000ff */
[----:B------:R-:W-:Y:S01]  /*d530*/  ULDC UR5, c[0x0][0x22c] ;  /* 0x00008b0000057ab9 */ /* 0x000fe20000000800 */
[CC--:B------:R-:W-:Y:S01]  /*d540*/  IADD3 R12, P1, R21.reuse, R3.reuse, RZ ;  /* 0x00000003150c7210 */ /* 0x0c0fe20007f3e0ff */
[----:B------:R-:W-:Y:S02]  /*d550*/  VIADD R24, R21, UR4 ;  /* 0x0000000415187c36 */ /* 0x000fe40008000000 */
[----:B------:R1:W-:Y:S01]  /*d560*/  @P6 STG.E.U8 desc[UR14][R22.64], R27 ;  /* 0x0000001b16006986 */ /* 0x0003e2000c10110e */
[----:B------:R-:W-:Y:S01]  /*d570*/  ISETP.LT.AND P6, PT, R13, UR5, !P0 ;  /* 0x000000050d007c0c */ /* 0x000fe2000c7c1270 */
[----:B0-----:R-:W-:Y:S01]  /*d580*/  VIADD R15, R2, 0x4a ;  /* 0x0000004a020f7836 */ /* 0x001fe20000000000 */
[----:B------:R-:W-:Y:S01]  /*d590*/  LEA.HI.X.SX32 R13, R21, R0, 0x1, P1 ;  /* 0x00000000150d7211 */ /* 0x000fe200008f0eff */
[----:B------:R-:W-:Y:S01]  /*d5a0*/  ULDC UR5, c[0x0][0x22c] ;  /* 0x00008b0000057ab9 */ /* 0x000fe20000000800 */
        /* <DEDUP_REMOVED lines=8> */
[----:B-1----:R-:W-:Y:S02]  /*d630*/  PRMT R27, R11, 0x7770, RZ ;  /* 0x000077700b1b7816 */ /* 0x002fe400000000ff */
[----:B------:R-:W-:-:S03]  /*d640*/  IADD3 R22, P1, R25, R3, RZ ;  /* 0x0000000319167210 */ /* 0x000fc60007f3e0ff */
[----:B------:R1:W-:Y:S01]  /*d650*/  @P3 STG.E.U8 desc[UR14][R14.64], R27 ;  /* 0x0000001b0e003986 */ /* 0x0003e2000c10110e */
[----:B------:R-:W-:Y:S01]  /*d660*/  ISETP.LT.AND P3, PT, R21, UR5, !P0 ;  /* 0x0000000515007c0c */ /* 0x000fe2000c761270 */
[C---:B------:R-:W-:Y:S01]  /*d670*/  VIADD R21, R25.reuse, UR4 ;  /* 0x0000000419157c36 */ /* 0x040fe20008000000 */
[-C--:B------:R-:W-:Y:S01]  /*d680*/  LEA.HI.X.SX32 R23, R25, R0.reuse, 0x1, P1 ;  /* 0x0000000019177211 */ /* 0x080fe200008f0eff */
[C---:B0-----:R-:W-:Y:S01]  /*d690*/  VIADD R13, R2.reuse, 0x4c ;  /* 0x0000004c020d7836 */ /* 0x041fe20000000000 */
[----:B------:R-:W-:Y:S01]  /*d6a0*/  PRMT R25, R11, 0x7771, RZ ;  /* 0x000077710b197816 */ /* 0x000fe200000000ff */
[----:B------:R-:W-:Y:S01]  /*d6b0*/  ULDC UR5, c[0x0][0x22c] ;  /* 0x00008b0000057ab9 */ /* 0x000fe20000000800 */
[CC--:B------:R-:W-:Y:S01]  /*d6c0*/  IADD3 R12, P1, R21.reuse, R3.reuse, RZ ;  /* 0x00000003150c7210 */ /* 0x0c0fe20007f3e0ff */
[----:B------:R-:W-:Y:S02]  /*d6d0*/  VIADD R24, R21, UR4 ;  /* 0x0000000415187c36 */ /* 0x000fe40008000000 */
[----:B------:R0:W-:Y:S01]  /*d6e0*/  @P2 STG.E.U8 desc[UR14][R22.64], R25 ;  /* 0x0000001916002986 */ /* 0x0001e2000c10110e */
[----:B------:R-:W-:Y:S01]  /*d6f0*/  ISETP.LT.AND P2, PT, R13, UR5, !P0 ;  /* 0x000000050d007c0c */ /* 0x000fe2000c741270 */
[----:B-1----:R-:W-:Y:S01]  /*d700*/  VIADD R15, R2, 0x4d ;  /* 0x0000004d020f7836 */ /* 0x002fe20000000000 */
[----:B------:R-:W-:Y:S01]  /*d710*/  LEA.HI.X.SX32 R13, R21, R0, 0x1, P1 ;  /* 0x00000000150d7211 */ /* 0x000fe200008f0eff */
[----:B------:R-:W-:Y:S01]  /*d720*/  VIADD R21, R24, UR4 ;  /* 0x0000000418157c36 */ /* 0x000fe20008000000 */
[----:B------:R-:W-:Y:S01]  /*d730*/  PRMT R27, R8, 0x7772, RZ ;  /* 0x00007772081b7816 */ /* 0x000fe200000000ff */
[----:B------:R-:W-:Y:S01]  /*d740*/  ULDC UR5, c[0x0][0x22c] ;  /* 0x00008b0000057ab9 */ /* 0x000fe20000000800 */
[----:B------:R-:W-:-:S03]  /*d750*/  IADD3 R14, P1, R24, R3, RZ ;  /* 0x00000003180e7210 */ /* 0x000fc60007f3e0ff */
[----:B------:R1:W-:Y:S01]  /*d760*/  @P4 STG.E.U8 desc[UR14][R12.64], R27 ;  /* 0x0000001b0c004986 */ /* 0x0003e2000c10110e */
[----:B------:R-:W-:Y:S01]  /*d770*/  ISETP.LT.AND P4, PT, R15, UR5, !P0 ;  /* 0x000000050f007c0c */ /* 0x000fe2000c781270 */
[----:B------:R-:W-:Y:S01]  /*d780*/  ULDC UR5, c[0x0][0x22c] ;  /* 0x00008b0000057ab9 */ /* 0x000fe20000000800 */
[----:B------:R-:W-:Y:S01]  /*d790*/  LEA.HI.X.SX32 R15, R24, R0, 0x1, P1 ;  /* 0x00000000180f7211 */ /* 0x000fe200008f0eff */
[C---:B------:R-:W-:Y:S01]  /*d7a0*/  VIADD R24, R21.reuse, UR4 ;  /* 0x0000000415187c36 */ /* 0x040fe20008000000 */
[----:B0-----:R-:W-:Y:S01]  /*d7b0*/  PRMT R25, R8, 0x7773, RZ ;  /* 0x0000777308197816 */ /* 0x001fe200000000ff */
[----:B------:R-:W-:Y:S01]  /*d7c0*/  VIADD R8, R2, 0x4e ;  /* 0x0000004e02087836 */ /* 0x000fe20000000000 */
[----:B------:R-:W-:-:S03]  /*d7d0*/  IADD3 R22, P1, R21, R3, RZ ;  /* 0x0000000315167210 */ /* 0x000fc60007f3e0ff */
[----:B------:R0:W-:Y:S01]  /*d7e0*/  @P6 STG.E.U8 desc[UR14][R14.64], R25 ;  /* 0x000000190e006986 */ /* 0x0001e2000c10110e */
[----:B------:R-:W-:Y:S01]  /*d7f0*/  LEA.HI.X.SX32 R23, R21, R0, 0x1, P1 ;  /* 0x0000000015177211 */ /* 0x000fe200008f0eff */
[----:B------:R-:W-:Y:S01]  /*d800*/  VIADD R21, R24, UR4 ;  /* 0x0000000418157c36 */ /* 0x000fe20008000000 */
[----:B------:R-:W-:Y:S01]  /*d810*/  ISETP.LT.AND P6, PT, R8, UR5, !P0 ;  /* 0x0000000508007c0c */ /* 0x000fe2000c7c1270 */
[----:B------:R-:W-:Y:S01]  /*d820*/  VIADD R8, R2, 0x4f ;  /* 0x0000004f02087836 */ /* 0x000fe20000000000 */
[----:B-1----:R-:W-:Y:S01]  /*d830*/  PRMT R27, R9, 0x7772, RZ ;  /* 0x00007772091b7816 */ /* 0x002fe200000000ff */
[----:B------:R-:W-:Y:S01]  /*d840*/  ULDC UR5, c[0x0][0x22c] ;  /* 0x00008b0000057ab9 */ /* 0x000fe20000000800 */
[----:B------:R-:W-:-:S03]  /*d850*/  IADD3 R12, P1, R24, R3, RZ ;  /* 0x00000003180c7210 */ /* 0x000fc60007f3e0ff */
[----:B------:R1:W-:Y:S01]  /*d860*/  @P5 STG.E.U8 desc[UR14][R22.64], R27 ;  /* 0x0000001b16005986 */ /* 0x0003e2000c10110e */
[-C--:B------:R-:W-:Y:S01]  /*d870*/  LEA.HI.X.SX32 R13, R24, R0.reuse, 0x1, P1 ;  /* 0x00000000180d7211 */ /* 0x080fe200008f0eff */
[----:B------:R-:W-:Y:S01]  /*d880*/  VIADD R24, R21, UR4 ;  /* 0x0000000415187c36 */ /* 0x000fe20008000000 */
[----:B0-----:R-:W-:Y:S01]  /*d890*/  PRMT R25, R9, 0x7773, RZ ;  /* 0x0000777309197816 */ /* 0x001fe200000000ff */
[----:B------:R-:W-:Y:S01]  /*d8a0*/  VIADD R9, R2, 0x50 ;  /* 0x0000005002097836 */ /* 0x000fe20000000000 */
[----:B------:R-:W-:Y:S01]  /*d8b0*/  ISETP.LT.AND P5, PT, R8, UR5, !P0 ;  /* 0x0000000508007c0c */ /* 0x000fe2000c7a1270 */
[----:B------:R-:W-:Y:S01]  /*d8c0*/  ULDC UR5, c[0x0][0x22c] ;  /* 0x00008b0000057ab9 */ /* 0x000fe20000000800 */
[-C--:B------:R-:W-:Y:S01]  /*d8d0*/  IADD3 R8, P1, R21, R3.reuse, RZ ;  /* 0x0000000315087210 */ /* 0x080fe20007f3e0ff */
[----:B------:R0:W-:Y:S01]  /*d8e0*/  @P3 STG.E.U8 desc[UR14][R12.64], R25 ;  /* 0x000000190c003986 */ /* 0x0001e2000c10110e */
[----:B------:R-:W-:Y:S01]  /*d8f0*/  ISETP.LT.AND P3, PT, R9, UR5, !P0 ;  /* 0x0000000509007c0c */ /* 0x000fe2000c761270 */
[----:B------:R-:W-:Y:S01]  /*d900*/  VIADD R15, R2, 0x51 ;  /* 0x00000051020f7836 */ /* 0x000fe20000000000 */
[----:B------:R-:W-:Y:S01]  /*d910*/  LEA.HI.X.SX32 R9, R21, R0, 0x1, P1 ;  /* 0x0000000015097211 */ /* 0x000fe200008f0eff */
[----:B------:R-:W-:Y:S01]  /*d920*/  ULDC UR5, c[0x0][0x22c] ;  /* 0x00008b0000057ab9 */ /* 0x000fe20000000800 */
[----:B-1----:R-:W-:Y:S01]  /*d930*/  PRMT R23, R10, 0x7772, RZ ;  /* 0x000077720a177816 */ /* 0x002fe200000000ff */
[----:B------:R-:W-:Y:S01]  /*d940*/  VIADD R21, R2, 0x52 ;  /* 0x0000005202157836 */ /* 0x000fe20000000000 */
[----:B------:R-:W-:-:S02]  /*d950*/  IADD3 R14, P1, R24, R3, RZ ;  /* 0x00000003180e7210 */ /* 0x000fc40007f3e0ff */
[----:B------:R-:W-:Y:S01]  /*d960*/  PRMT R27, R10, 0x7773, RZ ;  /* 0x000077730a1b7816 */ /* 0x000fe200000000ff */
[----:B------:R1:W-:Y:S01]  /*d970*/  @P2 STG.E.U8 desc[UR14][R8.64], R23 ;  /* 0x0000001708002986 */ /* 0x0003e2000c10110e */
[----:B------:R-:W-:Y:S01]  /*d980*/  ISETP.LT.AND P2, PT, R15, UR5, !P0 ;  /* 0x000000050f007c0c */ /* 0x000fe2000c741270 */
[----:B------:R-:W-:Y:S01]  /*d990*/  ULDC UR5, c[0x0][0x22c] ;  /* 0x00008b0000057ab9 */ /* 0x000fe20000000800 */
[C---:B------:R-:W-:Y:S01]  /*d9a0*/  LEA.HI.X.SX32 R15, R24.reuse, R0, 0x1, P1 ;  /* 0x00000000180f7211 */ /* 0x040fe200008f0eff */
[----:B------:R-:W-:Y:S01]  /*d9b0*/  VIADD R24, R24, UR4 ;  /* 0x0000000418187c36 */ /* 0x000fe20008000000 */
[----:B0-----:R-:W-:Y:S01]  /*d9c0*/  PRMT R25, R11, 0x7772, RZ ;  /* 0x000077720b197816 */ /* 0x001fe200000000ff */
[----:B------:R-:W-:Y:S01]  /*d9d0*/  VIADD R12, R2, 0x53 ;  /* 0x00000053020c7836 */ /* 0x000fe20000000000 */
[----:B------:R-:W-:Y:S01]  /*d9e0*/  ISETP.LT.AND P1, PT, R21, UR5, !P0 ;  /* 0x0000000515007c0c */ /* 0x000fe2000c721270 */
[----:B------:R0:W-:Y:S01]  /*d9f0*/  @P4 STG.E.U8 desc[UR14][R14.64], R27 ;  /* 0x0000001b0e004986 */ /* 0x0001e2000c10110e */
[C---:B------:R-:W-:Y:S01]  /*da00*/  IADD3 R10, P4, R24.reuse, R3, RZ ;  /* 0x00000003180a7210 */ /* 0x040fe20007f9e0ff */
[----:B------:R-:W-:Y:S01]  /*da10*/  VIADD R13, R24, UR4 ;  /* 0x00000004180d7c36 */ /* 0x000fe20008000000 */
[----:B------:R-:W-:Y:S01]  /*da20*/  ULDC UR5, c[0x0][0x22c] ;  /* 0x00008b0000057ab9 */ /* 0x000fe20000000800 */
[----:B-1----:R-:W-:-:S02]  /*da30*/  PRMT R23, R11, 0x7773, RZ ;  /* 0x000077730b177816 */ /* 0x002fc400000000ff */
[-C--:B------:R-:W-:Y:S01]  /*da40*/  LEA.HI.X.SX32 R11, R24, R0.reuse, 0x1, P4 ;  /* 0x00000000180b7211 */ /* 0x080fe200020f0eff */
[C---:B------:R-:W-:Y:S01]  /*da50*/  VIADD R21, R13.reuse, UR4 ;  /* 0x000000040d157c36 */ /* 0x040fe20008000000 */
[CC--:B------:R-:W-:Y:S01]  /*da60*/  IADD3 R8, P4, R13.reuse, R3.reuse, RZ ;  /* 0x000000030d087210 */ /* 0x0c0fe20007f9e0ff */
[----:B------:R-:W-:Y:S02]  /*da70*/  ULDC UR4, c[0x0][0x248] ;  /* 0x0000920000047ab9 */ /* 0x000fe40000000800 */
[----:B------:R1:W-:Y:S01]  /*da80*/  @P6 STG.E.U8 desc[UR14][R10.64], R25 ;  /* 0x000000190a006986 */ /* 0x0003e2000c10110e */
[----:B------:R-:W-:Y:S01]  /*da90*/  LEA.HI.X.SX32 R9, R13, R0, 0x1, P4 ;  /* 0x000000000d097211 */ /* 0x000fe200020f0eff */
[----:B0-----:R-:W-:Y:S01]  /*daa0*/  VIADD R14, R2, 0x54 ;  /* 0x00000054020e7836 */ /* 0x001fe20000000000 */
[----:B------:R-:W-:Y:S01]  /*dab0*/  ISETP.LT.AND P4, PT, R12, UR5, !P0 ;  /* 0x000000050c007c0c */ /* 0x000fe2000c781270 */
[----:B------:R-:W-:Y:S01]  /*dac0*/  ULDC UR5, c[0x0][0x22c] ;  /* 0x00008b0000057ab9 */ /* 0x000fe20000000800 */
[----:B------:R-:W-:Y:S01]  /*dad0*/  IADD3 R12, P6, R21, R3, RZ ;  /* 0x00000003150c7210 */ /* 0x000fe20007fde0ff */
[----:B------:R0:W-:Y:S01]  /*dae0*/  @P5 STG.E.U8 desc[UR14][R8.64], R23 ;  /* 0x0000001708005986 */ /* 0x0001e2000c10110e */
[----:B----4-:R-:W-:-:S02]  /*daf0*/  PRMT R27, R16, 0x7770, RZ ;  /* 0x00007770101b7816 */ /* 0x010fc400000000ff */
[CC--:B------:R-:W-:Y:S01]  /*db00*/  LEA.HI.X.SX32 R13, R21.reuse, R0.reuse, 0x1, P6 ;  /* 0x00000000150d7211 */ /* 0x0c0fe200030f0eff */
[----:B------:R-:W-:Y:S01]  /*db10*/  VIADD R21, R21, UR4 ;  /* 0x0000000415157c36 */ /* 0x000fe20008000000 */
[----:B------:R-:W-:Y:S01]  /*db20*/  ULDC UR4, c[0x0][0x248] ;  /* 0x0000920000047ab9 */ /* 0x000fe20000000800 */
[----:B------:R-:W-:Y:S01]  /*db30*/  ISETP.LT.AND P6, PT, R14, UR5, !P0 ;  /* 0x000000050e007c0c */ /* 0x000fe2000c7c1270 */
[----:B-1----:R-:W-:Y:S01]  /*db40*/  VIADD R10, R2, 0x55 ;  /* 0x00000055020a7836 */ /* 0x002fe20000000000 */
[----:B------:R1:W-:Y:S01]  /*db50*/  @P3 STG.E.U8 desc[UR14][R12.64], R27 ;  /* 0x0000001b0c003986 */ /* 0x0003e2000c10110e */
[C---:B------:R-:W-:Y:S01]  /*db60*/  VIADD R14, R21.reuse, UR4 ;  /* 0x00000004150e7c36 */ /* 0x040fe20008000000 */
[----:B------:R-:W-:Y:S01]  /*db70*/  PRMT R15, R16, 0x7771, RZ ;  /* 0x00007771100f7816 */ /* 0x000fe200000000ff */
[----:B------:R-:W-:Y:S01]  /*db80*/  ULDC UR5, c[0x0][0x22c] ;  /* 0x00008b0000057ab9 */ /* 0x000fe20000000800 */
[CC--:B0-----:R-:W-:Y:S01]  /*db90*/  IADD3 R8, P3, R21.reuse, R3.reuse, RZ ;  /* 0x0000000315087210 */ /* 0x0c1fe20007f7e0ff */
[----:B------:R-:W-:Y:S01]  /*dba0*/  VIADD R11, R2, 0x56 ;  /* 0x00000056020b7836 */ /* 0x000fe20000000000 */
[----:B------:R-:W-:Y:S01]  /*dbb0*/  ISETP.LT.AND P5, PT, R10, UR5, !P0 ;  /* 0x000000050a007c0c */ /* 0x000fe2000c7a1270 */
[----:B------:R-:W-:Y:S01]  /*dbc0*/  ULDC UR4, c[0x0][0x22c] ;  /* 0x00008b0000047ab9 */ /* 0x000fe20000000800 */
[----:B------:R-:W-:Y:S01]  /*dbd0*/  LEA.HI.X.SX32 R9, R21, R0, 0x1, P3 ;  /* 0x0000000015097211 */ /* 0x000fe200018f0eff */
[----:B------:R-:W-:Y:S01]  /*dbe0*/  ULDC UR5, c[0x0][0x22c] ;  /* 0x00008b0000057ab9 */ /* 0x000fe20000000800 */
[----:B------:R-:W-:-:S02]  /*dbf0*/  IADD3 R10, P3, R14, R3, RZ ;  /* 0x000000030e0a7210 */ /* 0x000fc40007f7e0ff */
[----:B------:R-:W-:Y:S01]  /*dc00*/  PRMT R21, R17, 0x7770, RZ ;  /* 0x0000777011157816 */ /* 0x000fe200000000ff */
[----:B------:R0:W-:Y:S01]  /*dc10*/  @P2 STG.E.U8 desc[UR14][R8.64], R15 ;  /* 0x0000000f08002986 */ /* 0x0001e2000c10110e */
[----:B------:R-:W-:Y:S01]  /*dc20*/  ISETP.LT.AND P2, PT, R11, UR4, !P0 ;  /* 0x000000040b007c0c */ /* 0x000fe2000c741270 */
[----:B------:R-:W-:Y:S01]  /*dc30*/  ULDC UR4, c[0x0][0x248] ;  /* 0x0000920000047ab9 */ /* 0x000fe20000000800 */
[C---:B------:R-:W-:Y:S01]  /*dc40*/  LEA.HI.X.SX32 R11, R14.reuse, R0, 0x1, P3 ;  /* 0x000000000e0b7211 */ /* 0x040fe200018f0eff */
[----:B------:R-:W-:Y:S01]  /*dc50*/  VIADD R14, R14, UR4 ;  /* 0x000000040e0e7c36 */ /* 0x000fe20008000000 */
[----:B------:R-:W-:Y:S01]  /*dc60*/  ULDC UR4, c[0x0][0x22c] ;  /* 0x00008b0000047ab9 */ /* 0x000fe20000000800 */
[----:B-1----:R-:W-:Y:S01]  /*dc70*/  VIADD R13, R2, 0x57 ;  /* 0x00000057020d7836 */ /* 0x002fe20000000000 */
[----:B------:R-:W-:Y:S01]  /*dc80*/  PRMT R25, R18, 0x7770, RZ ;  /* 0x0000777012197816 */ /* 0x000fe200000000ff */
[----:B------:R1:W-:Y:S01]  /*dc90*/  @P1 STG.E.U8 desc[UR14][R10.64], R21 ;  /* 0x000000150a001986 */ /* 0x0003e2000c10110e */
[----:B------:R-:W-:-:S02]  /*dca0*/  IADD3 R12, P1, R14, R3, RZ ;  /* 0x000000030e0c7210 */ /* 0x000fc40007f3e0ff */
[----:B------:R-:W-:Y:S01]  /*dcb0*/  ISETP.LT.AND P3, PT, R13, UR4, !P0 ;  /* 0x000000040d007c0c */ /* 0x000fe2000c761270 */
[----:B------:R-:W-:Y:S01]  /*dcc0*/  ULDC UR4, c[0x0][0x248] ;  /* 0x0000920000047ab9 */ /* 0x000fe20000000800 */
[----:B0-----:R-:W-:Y:S01]  /*dcd0*/  VIADD R8, R2, 0x58 ;  /* 0x0000005802087836 */ /* 0x001fe20000000000 */
[C---:B------:R-:W-:Y:S01]  /*dce0*/  LEA.HI.X.SX32 R13, R14.reuse, R0, 0x1, P1 ;  /* 0x000000000e0d7211 */ /* 0x040fe200008f0eff */
[----:B------:R-:W-:Y:S01]  /*dcf0*/  VIADD R9, R14, UR4 ;  /* 0x000000040e097c36 */ /* 0x000fe20008000000 */
[----:B------:R-:W-:Y:S01]  /*dd00*/  PRMT R15, R17, 0x7771, RZ ;  /* 0x00007771110f7816 */ /* 0x000fe200000000ff */
[----:B------:R-:W-:Y:S01]  /*dd10*/  ULDC UR4, c[0x0][0x248] ;  /* 0x0000920000047ab9 */ /* 0x000fe20000000800 */
[----:B------:R-:W-:Y:S01]  /*dd20*/  ISETP.LT.AND P1, PT, R8, UR5, !P0 ;  /* 0x0000000508007c0c */ /* 0x000fe2000c721270 */
[----:B------:R-:W-:Y:S01]  /*dd30*/  ULDC UR5, c[0x0][0x248] ;  /* 0x0000920000057ab9 */ /* 0x000fe20000000800 */
[C---:B-1----:R-:W-:Y:S01]  /*dd40*/  VIADD R11, R9.reuse, UR4 ;  /* 0x00000004090b7c36 */ /* 0x042fe20008000000 */
[----:B------:R0:W-:Y:S01]  /*dd50*/  @P4 STG.E.U8 desc[UR14][R12.64], R15 ;  /* 0x0000000f0c004986 */ /* 0x0001e2000c10110e */
[----:B------:R-:W-:Y:S01]  /*dd60*/  IADD3 R8, P4, R9, R3, RZ ;  /* 0x0000000309087210 */ /* 0x000fe20007f9e0ff */
[----:B------:R-:W-:Y:S01]  /*dd70*/  VIADD R14, R2, 0x59 ;  /* 0x00000059020e7836 */ /* 0x000fe20000000000 */
[----:B------:R-:W-:Y:S01]  /*dd80*/  ULDC UR4, c[0x0][0x22c] ;  /* 0x00008b0000047ab9 */ /* 0x000fe20000000800 */
[----:B------:R-:W-:-:S02]  /*dd90*/  PRMT R23, R18, 0x7771, RZ ;  /* 0x0000777112177816 */ /* 0x000fc400000000ff */
[-C--:B------:R-:W-:Y:S02]  /*dda0*/  LEA.HI.X.SX32 R9, R9, R0.reuse, 0x1, P4 ;  /* 0x0000000009097211 */ /* 0x080fe400020f0eff */
[-C--:B------:R-:W-:Y:S02]  /*ddb0*/  IADD3 R10, P4, R11, R3.reuse, RZ ;  /* 0x000000030b0a7210 */ /* 0x080fe40007f9e0ff */
[----:B------:R-:W-:Y:S01]  /*ddc0*/  PRMT R21, R19, 0x7770, RZ ;  /* 0x0000777013157816 */ /* 0x000fe200000000ff */
[----:B------:R1:W-:Y:S01]  /*ddd0*/  @P6 STG.E.U8 desc[UR14][R8.64], R25 ;  /* 0x0000001908006986 */ /* 0x0003e2000c10110e */
[C---:B0-----:R-:W-:Y:S01]  /*dde0*/  VIADD R15, R11.reuse, UR5 ;  /* 0x000000050b0f7c36 */ /* 0x041fe20008000000 */
[-C--:B------:R-:W-:Y:S01]  /*ddf0*/  LEA.HI.X.SX32 R11, R11, R0.reuse, 0x1, P4 ;  /* 0x000000000b0b7211 */ /* 0x080fe200020f0eff */
[----:B------:R-:W-:Y:S01]  /*de00*/  ULDC UR5, c[0x0][0x22c] ;  /* 0x00008b0000057ab9 */ /* 0x000fe20000000800 */
[----:B------:R-:W-:Y:S01]  /*de10*/  ISETP.LT.AND P4, PT, R14, UR4, !P0 ;  /* 0x000000040e007c0c */ /* 0x000fe2000c781270 */
[----:B------:R-:W-:Y:S01]  /*de20*/  ULDC UR4, c[0x0][0x248] ;  /* 0x0000920000047ab9 */ /* 0x000fe20000000800 */
[CC--:B------:R-:W-:Y:S01]  /*de30*/  IADD3 R12, P6, R15.reuse, R3.reuse, RZ ;  /* 0x000000030f0c7210 */ /* 0x0c0fe20007fde0ff */
[----:B------:R-:W-:Y:S01]  /*de40*/  VIADD R14, R2, 0x5a ;  /* 0x0000005a020e7836 */ /* 0x000fe20000000000 */
[----:B------:R0:W-:Y:S02]  /*de50*/  @P5 STG.E.U8 desc[UR14][R10.64], R23 ;  /* 0x000000170a005986 */ /* 0x0001e4000c10110e */
[CC--:B------:R-:W-:Y:S01]  /*de60*/  LEA.HI.X.SX32 R13, R15.reuse, R0.reuse, 0x1, P6 ;  /* 0x000000000f0d7211 */ /* 0x0c0fe200030f0eff */
[----:B------:R-:W-:Y:S01]  /*de70*/  VIADD R15, R15, UR4 ;  /* 0x000000040f0f7c36 */ /* 0x000fe20008000000 */
[----:B------:R-:W-:Y:S01]  /*de80*/  ISETP.LT.AND P6, PT, R14, UR5, !P0 ;  /* 0x000000050e007c0c */ /* 0x000fe2000c7c1270 */
[C---:B-1----:R-:W-:Y:S01]  /*de90*/  VIADD R9, R2.reuse, 0x5b ;  /* 0x0000005b02097836 */ /* 0x042fe20000000000 */
[----:B------:R-:W-:Y:S01]  /*dea0*/  ULDC UR5, c[0x0][0x22c] ;  /* 0x00008b0000057ab9 */ /* 0x000fe20000000800 */
[----:B------:R1:W-:Y:S01]  /*deb0*/  @P2 STG.E.U8 desc[UR14][R12.64], R21 ;  /* 0x000000150c002986 */ /* 0x0003e2000c10110e */
[-C--:B------:R-:W-:Y:S01]  /*dec0*/  IADD3 R8, P2, R15, R3.reuse, RZ ;  /* 0x000000030f087210 */ /* 0x080fe20007f5e0ff */
[----:B------:R-:W-:Y:S01]  /*ded0*/  ULDC UR4, c[0x0][0x248] ;  /* 0x0000920000047ab9 */ /* 0x000fe20000000800 */
[----:B------:R-:W-:Y:S01]  /*dee0*/  ISETP.LT.AND P5, PT, R9, UR5, !P0 ;  /* 0x0000000509007c0c */ /* 0x000fe2000c7a1270 */
[C---:B------:R-:W-:Y:S01]  /*def0*/  VIADD R14, R15.reuse, UR4 ;  /* 0x000000040f0e7c36 */ /* 0x040fe20008000000 */
[-C--:B------:R-:W-:Y:S01]  /*df00*/  LEA.HI.X.SX32 R9, R15, R0.reuse, 0x1, P2 ;  /* 0x000000000f097211 */ /* 0x080fe200010f0eff */
[----:B0-----:R-:W-:Y:S01]  /*df10*/  VIADD R11, R2, 0x5c ;  /* 0x0000005c020b7836 */ /* 0x001fe20000000000 */
[----:B------:R-:W-:Y:S01]  /*df20*/  PRMT R15, R19, 0x7771, RZ ;  /* 0x00007771130f7816 */ /* 0x000fe200000000ff */
[----:B------:R-:W-:Y:S01]  /*df30*/  ULDC UR4, c[0x0][0x22c] ;  /* 0x00008b0000047ab9 */ /* 0x000fe20000000800 */
[C---:B------:R-:W-:Y:S01]  /*df40*/  IADD3 R10, P2, R14.reuse, R3, RZ ;  /* 0x000000030e0a7210 */ /* 0x040fe20007f5e0ff */
[----:B------:R-:W-:Y:S01]  /*df50*/  ULDC UR5, c[0x0][0x22c] ;  /* 0x00008b0000057ab9 */ /* 0x000fe20000000800 */
[----:B------:R-:W-:Y:S01]  /*df60*/  PRMT R23, R17, 0x7772, RZ ;  /* 0x0000777211177816 */ /* 0x000fe200000000ff */
[----:B------:R0:W-:Y:S01]  /*df70*/  @P3 STG.E.U8 desc[UR14][R8.64], R15 ;  /* 0x0000000f08003986 */ /* 0x0001e2000c10110e */
[----:B------:R-:W-:Y:S01]  /*df80*/  ISETP.LT.AND P3, PT, R11, UR4, !P0 ;  /* 0x000000040b007c0c */ /* 0x000fe2000c761270 */
[----:B------:R-:W-:Y:S01]  /*df90*/  ULDC UR4, c[0x0][0x248] ;  /* 0x0000920000047ab9 */ /* 0x000fe20000000800 */
[C---:B------:R-:W-:Y:S01]  /*dfa0*/  LEA.HI.X.SX32 R11, R14.reuse, R0, 0x1, P2 ;  /* 0x000000000e0b7211 */ /* 0x040fe200010f0eff */
[----:B------:R-:W-:Y:S01]  /*dfb0*/  VIADD R14, R14, UR4 ;  /* 0x000000040e0e7c36 */ /* 0x000fe20008000000 */
[----:B-1----:R-:W-:Y:S01]  /*dfc0*/  PRMT R21, R16, 0x7772, RZ ;  /* 0x0000777210157816 */ /* 0x002fe200000000ff */
[----:B------:R-:W-:Y:S01]  /*dfd0*/  VIADD R13, R2, 0x5d ;  /* 0x0000005d020d7836 */ /* 0x000fe20000000000 */
[----:B------:R-:W-:Y:S01]  /*dfe0*/  ULDC UR4, c[0x0][0x22c] ;  /* 0x00008b0000047ab9 */ /* 0x000fe20000000800 */
[----:B------:R-:W-:-:S02]  /*dff0*/  PRMT R17, R17, 0x7773, RZ ;  /* 0x0000777311117816 */ /* 0x000fc400000000ff */
[----:B------:R1:W-:Y:S01]  /*e000*/  @P1 STG.E.U8 desc[UR14][R10.64], R21 ;  /* 0x000000150a001986 */ /* 0x0003e2000c10110e */
[-C--:B------:R-:W-:Y:S01]  /*e010*/  IADD3 R12, P1, R14, R3.reuse, RZ ;  /* 0x000000030e0c7210 */ /* 0x080fe20007f3e0ff */
[----:B0-----:R-:W-:Y:S01]  /*e020*/  VIADD R8, R2, 0x5e ;  /* 0x0000005e02087836 */ /* 0x001fe20000000000 */
[----:B------:R-:W-:Y:S01]  /*e030*/  ISETP.LT.AND P2, PT, R13, UR4, !P0 ;  /* 0x000000040d007c0c */ /* 0x000fe2000c741270 */
[----:B------:R-:W-:Y:S01]  /*e040*/  ULDC UR4, c[0x0][0x248] ;  /* 0x0000920000047ab9 */ /* 0x000fe20000000800 */
[CC--:B------:R-:W-:Y:S01]  /*e050*/  LEA.HI.X.SX32 R13, R14.reuse, R0.reuse, 0x1, P1 ;  /* 0x000000000e0d7211 */ /* 0x0c0fe200008f0eff */
[----:B------:R-:W-:Y:S01]  /*e060*/  VIADD R9, R14, UR4 ;  /* 0x000000040e097c36 */ /* 0x000fe20008000000 */
[----:B------:R-:W-:Y:S01]  /*e070*/  PRMT R15, R16, 0x7773, RZ ;  /* 0x00007773100f7816 */ /* 0x000fe200000000ff */
[----:B------:R-:W-:Y:S01]  /*e080*/  ULDC UR4, c[0x0][0x248] ;  /* 0x0000920000047ab9 */ /* 0x000fe20000000800 */
[----:B------:R-:W-:Y:S01]  /*e090*/  ISETP.LT.AND P1, PT, R8, UR5, !P0 ;  /* 0x0000000508007c0c */ /* 0x000fe2000c721270 */
[----:B------:R-:W-:Y:S01]  /*e0a0*/  ULDC UR5, c[0x0][0x248] ;  /* 0x0000920000057ab9 */ /* 0x000fe20000000800 */
[----:B------:R-:W-:Y:S01]  /*e0b0*/  VIADD R14, R2, 0x5f ;  /* 0x0000005f020e7836 */ /* 0x000fe20000000000 */
[----:B------:R0:W-:Y:S01]  /*e0c0*/  @P4 STG.E.U8 desc[UR14][R12.64], R15 ;  /* 0x0000000f0c004986 */ /* 0x0001e2000c10110e */
[C---:B------:R-:W-:Y:S01]  /*e0d0*/  IADD3 R8, P4, R9.reuse, R3, RZ ;  /* 0x0000000309087210 */ /* 0x040fe20007f9e0ff */
[C---:B-1----:R-:W-:Y:S01]  /*e0e0*/  VIADD R11, R9.reuse, UR4 ;  /* 0x00000004090b7c36 */ /* 0x042fe20008000000 */
[----:B------:R-:W-:Y:S01]  /*e0f0*/  ULDC UR4, c[0x0][0x22c] ;  /* 0x00008b0000047ab9 */ /* 0x000fe20000000800 */
[----:B------:R-:W-:Y:S01]  /*e100*/  PRMT R21, R18, 0x7772, RZ ;  /* 0x0000777212157816 */ /* 0x000fe200000000ff */
[----:B------:R-:W-:Y:S01]  /*e110*/  VIADD R16, R2, 0x7e ;  /* 0x0000007e02107836 */ /* 0x000fe20000000000 */
[----:B------:R-:W-:-:S02]  /*e120*/  LEA.HI.X.SX32 R9, R9, R0, 0x1, P4 ;  /* 0x0000000009097211 */ /* 0x000fc400020f0eff */
[----:B------:R-:W-:-:S03]  /*e130*/  IADD3 R10, P4, R11, R3, RZ ;  /* 0x000000030b0a7210 */ /* 0x000fc60007f9e0ff */
        /* <DEDUP_REMOVED lines=23> */
[CC--:B------:R-:W-:Y:S01]  /*e2b0*/  IADD3 R10, P3, R14.reuse, R3.reuse, RZ ;  /* 0x000000030e0a7210 */ /* 0x0c0fe20007f7e0ff */
[----:B------:R-:W-:Y:S01]  /*e2c0*/  ULDC UR5, c[0x0][0x22c] ;  /* 0x00008b0000057ab9 */ /* 0x000fe20000000800 */
        /* <DEDUP_REMOVED lines=14> */
[CC--:B------:R-:W-:Y:S01]  /*e3b0*/  LEA.HI.X.SX32 R13, R14.reuse, R0.reuse, 0x1, P1 ;  /* 0x000000000e0d7211 */ /* 0x0c0fe200008f0eff */
[----:B------:R-:W-:Y:S01]  /*e3c0*/  VIADD R9, R14, UR4 ;  /* 0x000000040e097c36 */ /* 0x000fe20008000000 */
[----:B------:R-:W-:Y:S01]  /*e3d0*/  ULDC UR4, c[0x0][0x248] ;  /* 0x0000920000047ab9 */ /* 0x000fe20000000800 */
[----:B------:R-:W-:Y:S01]  /*e3e0*/  PRMT R23, R4, 0x7770, RZ ;  /* 0x0000777004177816 */ /* 0x000fe200000000ff */
[----:B------:R-:W-:Y:S01]  /*e3f0*/  VIADD R14, R2, 0x65 ;  /* 0x00000065020e7836 */ /* 0x000fe20000000000 */
[----:B------:R-:W-:Y:S01]  /*e400*/  ISETP.LT.AND P1, PT, R8, UR5, !P0 ;  /* 0x0000000508007c0c */ /* 0x000fe2000c721270 */
[----:B------:R0:W-:Y:S01]  /*e410*/  @P4 STG.E.U8 desc[UR14][R12.64], R19 ;  /* 0x000000130c004986 */ /* 0x0001e2000c10110e */
[CC--:B------:R-:W-:Y:S01]  /*e420*/  IADD3 R8, P4, R9.reuse, R3.reuse, RZ ;  /* 0x0000000309087210 */ /* 0x0c0fe20007f9e0ff */
[C---:B-1----:R-:W-:Y:S01]  /*e430*/  VIADD R11, R9.reuse, UR4 ;  /* 0x00000004090b7c36 */ /* 0x042fe20008000000 */
[----:B------:R-:W-:Y:S01]  /*e440*/  ULDC UR5, c[0x0][0x248] ;  /* 0x0000920000057ab9 */ /* 0x000fe20000000800 */
[----:B------:R-:W-:Y:S01]  /*e450*/  ULDC UR4, c[0x0][0x22c] ;  /* 0x00008b0000047ab9 */ /* 0x000fe20000000800 */
[-C--:B------:R-:W-:Y:S01]  /*e460*/  LEA.HI.X.SX32 R9, R9, R0.reuse, 0x1, P4 ;  /* 0x0000000009097211 */ /* 0x080fe200020f0eff */
[C---:B------:R-:W-:Y:S01]  /*e470*/  VIADD R15, R11.reuse, UR5 ;  /* 0x000000050b0f7c36 */ /* 0x040fe20008000000 */
[C---:B------:R-:W-:Y:S01]  /*e480*/  IADD3 R10, P4, R11.reuse, R3, RZ ;  /* 0x000000030b0a7210 */ /* 0x040fe20007f9e0ff */
[----:B------:R-:W-:Y:S01]  /*e490*/  ULDC UR5, c[0x0][0x22c] ;  /* 0x00008b0000057ab9 */ /* 0x000fe20000000800 */
[----:B------:R-:W-:Y:S01]  /*e4a0*/  PRMT R21, R4, 0x7771, RZ ;  /* 0x0000777104157816 */ /* 0x000fe200000000ff */
[----:B------:R1:W-:Y:S01]  /*e4b0*/  @P6 STG.E.U8 desc[UR14][R8.64], R23 ;  /* 0x0000001708006986 */ /* 0x0003e2000c10110e */
[----:B------:R-:W-:-:S02]  /*e4c0*/  LEA.HI.X.SX32 R11, R11, R0, 0x1, P4 ;  /* 0x000000000b0b7211 */ /* 0x000fc400020f0eff */
[CC--:B0-----:R-:W-:Y:S02]  /*e4d0*/  IADD3 R12, P6, R15.reuse, R3.reuse, RZ ;  /* 0x000000030f0c7210 */ /* 0x0c1fe40007fde0ff */
[----:B------:R-:W-:Y:S01]  /*e4e0*/  ISETP.LT.AND P4, PT, R14, UR4, !P0 ;  /* 0x000000040e007c0c */ /* 0x000fe2000c781270 */
[----:B------:R-:W-:Y:S01]  /*e4f0*/  ULDC UR4, c[0x0][0x248] ;  /* 0x0000920000047ab9 */ /* 0x000fe20000000800 */
[-C--:B------:R-:W-:Y:S01]  /*e500*/  LEA.HI.X.SX32 R13, R15, R0.reuse, 0x1, P6 ;  /* 0x000000000f0d7211 */ /* 0x080fe200030f0eff */
[C---:B------:R-:W-:Y:S01]  /*e510*/  VIADD R14, R2.reuse, 0x66 ;  /* 0x00000066020e7836 */ /* 0x040fe20000000000 */
[----:B------:R-:W-:Y:S01]  /*e520*/  PRMT R17, R5, 0x7770, RZ ;  /* 0x0000777005117816 */ /* 0x000fe200000000ff */
[----:B------:R-:W-:Y:S01]  /*e530*/  VIADD R15, R15, UR4 ;  /* 0x000000040f0f7c36 */ /* 0x000fe20008000000 */
[----:B------:R0:W-:Y:S01]  /*e540*/  @P5 STG.E.U8 desc[UR14][R10.64], R21 ;  /* 0x000000150a005986 */ /* 0x0001e2000c10110e */
[----:B-1----:R-:W-:Y:S01]  /*e550*/  VIADD R9, R2, 0x67 ;  /* 0x0000006702097836 */ /* 0x002fe20000000000 */
[----:B------:R-:W-:Y:S01]  /*e560*/  ISETP.LT.AND P6, PT, R14, UR5, !P0 ;  /* 0x000000050e007c0c */ /* 0x000fe2000c7c1270 */
[----:B------:R-:W-:Y:S01]  /*e570*/  ULDC UR5, c[0x0][0x22c] ;  /* 0x00008b0000057ab9 */ /* 0x000fe20000000800 */
[----:B------:R1:W-:Y:S01]  /*e580*/  @P2 STG.E.U8 desc[UR14][R12.64], R17 ;  /* 0x000000110c002986 */ /* 0x0003e2000c10110e */
[-C--:B------:R-:W-:Y:S01]  /*e590*/  IADD3 R8, P2, R15, R3.reuse, RZ ;  /* 0x000000030f087210 */ /* 0x080fe20007f5e0ff */
[----:B------:R-:W-:Y:S01]  /*e5a0*/  ULDC UR4, c[0x0][0x248] ;  /* 0x0000920000047ab9 */ /* 0x000fe20000000800 */
[----:B------:R-:W-:Y:S01]  /*e5b0*/  ISETP.LT.AND P5, PT, R9, UR5, !P0 ;  /* 0x0000000509007c0c */ /* 0x000fe2000c7a1270 */
[C---:B------:R-:W-:Y:S01]  /*e5c0*/  VIADD R14, R15.reuse, UR4 ;  /* 0x000000040f0e7c36 */ /* 0x040fe20008000000 */
[-C--:B------:R-:W-:Y:S01]  /*e5d0*/  LEA.HI.X.SX32 R9, R15, R0.reuse, 0x1, P2 ;  /* 0x000000000f097211 */ /* 0x080fe200010f0eff */
[----:B------:R-:W-:Y:S01]  /*e5e0*/  ULDC UR4, c[0x0][0x22c] ;  /* 0x00008b0000047ab9 */ /* 0x000fe20000000800 */
[----:B------:R-:W-:Y:S01]  /*e5f0*/  PRMT R15, R5, 0x7771, RZ ;  /* 0x00007771050f7816 */ /* 0x000fe200000000ff */
[----:B0-----:R-:W-:Y:S01]  /*e600*/  VIADD R11, R2, 0x68 ;  /* 0x00000068020b7836 */ /* 0x001fe20000000000 */
        /* <DEDUP_REMOVED lines=17> */
[C---:B------:R-:W-:Y:S01]  /*e720*/  LEA.HI.X.SX32 R13, R14.reuse, R0, 0x1, P1 ;  /* 0x000000000e0d7211 */ /* 0x040fe200008f0eff */
        /* <DEDUP_REMOVED lines=8> */
[----:B-1----:R-:W-:Y:S01]  /*e7b0*/  VIADD R11, R9, UR4 ;  /* 0x00000004090b7c36 */ /* 0x002fe20008000000 */
[----:B------:R-:W-:Y:S01]  /*e7c0*/  ULDC UR4, c[0x0][0x22c] ;  /* 0x00008b0000047ab9 */ /* 0x000fe20000000800 */
[----:B------:R-:W-:-:S02]  /*e7d0*/  PRMT R17, R7, 0x7771, RZ ;  /* 0x0000777107117816 */ /* 0x000fc400000000ff */
[----:B------:R-:W-:Y:S02]  /*e7e0*/  LEA.HI.X.SX32 R9, R9, R0, 0x1, P4 ;  /* 0x0000000009097211 */ /* 0x000fe400020f0eff */
        /* <DEDUP_REMOVED lines=13> */
[----:B-1----:R-:W-:Y:S01]  /*e8c0*/  VIADD R9, R2, 0x6d ;  /* 0x0000006d02097836 */ /* 0x002fe20000000000 */
[----:B------:R-:W-:Y:S01]  /*e8d0*/  ULDC UR5, c[0x0][0x22c] ;  /* 0x00008b0000057ab9 */ /* 0x000fe20000000800 */
[----:B------:R-:W-:Y:S01]  /*e8e0*/  ULDC UR4, c[0x0][0x248] ;  /* 0x0000920000047ab9 */ /* 0x000fe20000000800 */
[-C--:B------:R-:W-:Y:S01]  /*e8f0*/  IADD3 R8, P5, R15, R3.reuse, RZ ;  /* 0x000000030f087210 */ /* 0x080fe20007fbe0ff */
[----:B------:R1:W-:Y:S01]  /*e900*/  @P3 STG.E.U8 desc[UR14][R12.64], R19 ;  /* 0x000000130c003986 */ /* 0x0003e2000c10110e */
[----:B------:R-:W-:Y:S01]  /*e910*/  ISETP.LT.AND P3, PT, R9, UR5, !P0 ;  /* 0x0000000509007c0c */ /* 0x000fe2000c761270 */
[C---:B------:R-:W-:Y:S01]  /*e920*/  VIADD R14, R15.reuse, UR4 ;  /* 0x000000040f0e7c36 */ /* 0x040fe20008000000 */
[-C--:B------:R-:W-:Y:S01]  /*e930*/  LEA.HI.X.SX32 R9, R15, R0.reuse, 0x1, P5 ;  /* 0x000000000f097211 */ /* 0x080fe200028f0eff */
[----:B------:R-:W-:Y:S01]  /*e940*/  ULDC UR4, c[0x0][0x22c] ;  /* 0x00008b0000047ab9 */ /* 0x000fe20000000800 */
[----:B0-----:R-:W-:Y:S01]  /*e950*/  PRMT R17, R4, 0x7773, RZ ;  /* 0x0000777304117816 */ /* 0x001fe200000000ff */
[----:B------:R-:W-:Y:S01]  /*e960*/  VIADD R4, R2, 0x6e ;  /* 0x0000006e02047836 */ /* 0x000fe20000000000 */
[-C--:B------:R-:W-:Y:S01]  /*e970*/  IADD3 R10, P5, R14, R3.reuse, RZ ;  /* 0x000000030e0a7210 */ /* 0x080fe20007fbe0ff */
[----:B------:R-:W-:Y:S01]  /*e980*/  ULDC UR5, c[0x0][0x22c] ;  /* 0x00008b0000057ab9 */ /* 0x000fe20000000800 */
[C---:B------:R-:W-:Y:S01]  /*e990*/  PRMT R15, R5.reuse, 0x7772, RZ ;  /* 0x00007772050f7816 */ /* 0x040fe200000000ff */
[----:B------:R-:W-:Y:S01]  /*e9a0*/  @P2 STG.E.U8 desc[UR14][R8.64], R17 ;  /* 0x0000001108002986 */ /* 0x000fe2000c10110e */
[----:B------:R-:W-:Y:S01]  /*e9b0*/  ISETP.LT.AND P2, PT, R4, UR4, !P0 ;  /* 0x0000000404007c0c */ /* 0x000fe2000c741270 */
[----:B------:R-:W-:Y:S01]  /*e9c0*/  ULDC UR4, c[0x0][0x248] ;  /* 0x0000920000047ab9 */ /* 0x000fe20000000800 */
[C---:B------:R-:W-:Y:S01]  /*e9d0*/  LEA.HI.X.SX32 R11, R14.reuse, R0, 0x1, P5 ;  /* 0x000000000e0b7211 */ /* 0x040fe200028f0eff */
[----:B------:R-:W-:Y:S01]  /*e9e0*/  VIADD R14, R14, UR4 ;  /* 0x000000040e0e7c36 */ /* 0x000fe20008000000 */
[----:B------:R-:W-:Y:S01]  /*e9f0*/  ULDC UR4, c[0x0][0x22c] ;  /* 0x00008b0000047ab9 */ /* 0x000fe20000000800 */
[----:B------:R-:W-:Y:S01]  /*ea00*/  VIADD R4, R2, 0x6f ;  /* 0x0000006f02047836 */ /* 0x000fe20000000000 */
[----:B-1----:R-:W-:Y:S01]  /*ea10*/  PRMT R19, R5, 0x7773, RZ ;  /* 0x0000777305137816 */ /* 0x002fe200000000ff */
[----:B------:R0:W-:Y:S01]  /*ea20*/  @P1 STG.E.U8 desc[UR14][R10.64], R15 ;  /* 0x0000000f0a001986 */ /* 0x0001e2000c10110e */
[----:B------:R-:W-:-:S02]  /*ea30*/  IADD3 R12, P5, R14, R3, RZ ;  /* 0x000000030e0c7210 */ /* 0x000fc40007fbe0ff */
[----:B------:R-:W-:Y:S01]  /*ea40*/  ISETP.LT.AND P1, PT, R4, UR4, !P0 ;  /* 0x0000000404007c0c */ /* 0x000fe2000c721270 */
[----:B------:R-:W-:Y:S01]  /*ea50*/  ULDC UR4, c[0x0][0x248] ;  /* 0x0000920000047ab9 */ /* 0x000fe20000000800 */
[----:B------:R-:W-:Y:S01]  /*ea60*/  VIADD R4, R2, 0x70 ;  /* 0x0000007002047836 */ /* 0x000fe20000000000 */
[C---:B------:R-:W-:Y:S01]  /*ea70*/  LEA.HI.X.SX32 R13, R14.reuse, R0, 0x1, P5 ;  /* 0x000000000e0d7211 */ /* 0x040fe200028f0eff */
[----:B------:R-:W-:Y:S01]  /*ea80*/  VIADD R14, R14, UR4 ;  /* 0x000000040e0e7c36 */ /* 0x000fe20008000000 */
[----:B------:R-:W-:Y:S01]  /*ea90*/  ULDC UR4, c[0x0][0x248] ;  /* 0x0000920000047ab9 */ /* 0x000fe20000000800 */
[----:B------:R-:W1:Y:S01]  /*eaa0*/  LDS.128 R20, [R20] ;  /* 0x0000000014147984 */ /* 0x000e620000000c00 */
[----:B------:R-:W-:Y:S01]  /*eab0*/  ISETP.LT.AND P5, PT, R4, UR5, !P0 ;  /* 0x0000000504007c0c */ /* 0x000fe2000c7a1270 */
[----:B------:R-:W-:Y:S01]  /*eac0*/  ULDC UR5, c[0x0][0x22c] ;  /* 0x00008b0000057ab9 */ /* 0x000fe20000000800 */
[C---:B0-----:R-:W-:Y:S01]  /*ead0*/  VIADD R11, R14.reuse, UR4 ;  /* 0x000000040e0b7c36 */ /* 0x041fe20008000000 */
[----:B------:R0:W-:Y:S01]  /*eae0*/  @P4 STG.E.U8 desc[UR14][R12.64], R19 ;  /* 0x000000130c004986 */ /* 0x0001e2000c10110e */
[----:B------:R-:W-:Y:S01]  /*eaf0*/  IADD3 R4, P4, R14, R3, RZ ;  /* 0x000000030e047210 */ /* 0x000fe20007f9e0ff */
[----:B------:R-:W-:Y:S01]  /*eb00*/  VIADD R10, R2, 0x71 ;  /* 0x00000071020a7836 */ /* 0x000fe20000000000 */
[----:B------:R-:W-:Y:S01]  /*eb10*/  ULDC UR4, c[0x0][0x22c] ;  /* 0x00008b0000047ab9 */ /* 0x000fe20000000800 */
[----:B------:R-:W-:-:S02]  /*eb20*/  PRMT R15, R6, 0x7772, RZ ;  /* 0x00007772060f7816 */ /* 0x000fc400000000ff */
[-C--:B------:R-:W-:Y:S02]  /*eb30*/  LEA.HI.X.SX32 R5, R14, R0.reuse, 0x1, P4 ;  /* 0x000000000e057211 */ /* 0x080fe400020f0eff */
[CC--:B------:R-:W-:Y:S02]  /*eb40*/  IADD3 R8, P4, R11.reuse, R3.reuse, RZ ;  /* 0x000000030b087210 */ /* 0x0c0fe40007f9e0ff */
[----:B------:R-:W-:Y:S01]  /*eb50*/  PRMT R17, R6, 0x7773, RZ ;  /* 0x0000777306117816 */ /* 0x000fe200000000ff */
[----:B------:R2:W-:Y:S01]  /*eb60*/  @P6 STG.E.U8 desc[UR14][R4.64], R15 ;  /* 0x0000000f04006986 */ /* 0x0005e2000c10110e */
[CC--:B------:R-:W-:Y:S01]  /*eb70*/  LEA.HI.X.SX32 R9, R11.reuse, R0.reuse, 0x1, P4 ;  /* 0x000000000b097211 */ /* 0x0c0fe200020f0eff */
[----:B------:R-:W-:Y:S01]  /*eb80*/  VIADD R6, R2, 0x72 ;  /* 0x0000007202067836 */ /* 0x000fe20000000000 */
[----:B------:R-:W-:Y:S01]  /*eb90*/  ISETP.LT.AND P4, PT, R10, UR4, !P0 ;  /* 0x000000040a007c0c */ /* 0x000fe2000c781270 */
[----:B------:R-:W-:Y:S02]  /*eba0*/  ULDC UR4, c[0x0][0x248] ;  /* 0x0000920000047ab9 */ /* 0x000fe40000000800 */
[----:B------:R-:W-:Y:S01]  /*ebb0*/  VIADD R11, R11, UR4 ;  /* 0x000000040b0b7c36 */ /* 0x000fe20008000000 */
[----:B------:R-:W-:Y:S01]  /*ebc0*/  ULDC UR4, c[0x0][0x248] ;  /* 0x0000920000047ab9 */ /* 0x000fe20000000800 */
[----:B------:R3:W-:Y:S01]  /*ebd0*/  @P3 STG.E.U8 desc[UR14][R8.64], R17 ;  /* 0x0000001108003986 */ /* 0x0007e2000c10110e */
[----:B------:R-:W-:Y:S01]  /*ebe0*/  ISETP.LT.AND P3, PT, R6, UR5, !P0 ;  /* 0x0000000506007c0c */ /* 0x000fe2000c761270 */
[C---:B0-----:R-:W-:Y:S01]  /*ebf0*/  VIADD R12, R11.reuse, UR4 ;  /* 0x000000040b0c7c36 */ /* 0x041fe20008000000 */
[----:B------:R-:W-:Y:S01]  /*ec00*/  IADD3 R10, P6, R11, R3, RZ ;  /* 0x000000030b0a7210 */ /* 0x000fe20007fde0ff */
[----:B------:R-:W-:Y:S01]  /*ec10*/  VIADD R6, R2, 0x73 ;  /* 0x0000007302067836 */ /* 0x000fe20000000000 */
[----:B------:R-:W-:Y:S01]  /*ec20*/  ULDC UR4, c[0x0][0x22c] ;  /* 0x00008b0000047ab9 */ /* 0x000fe20000000800 */
[----:B--2---:R-:W-:Y:S01]  /*ec30*/  PRMT R15, R7, 0x7773, RZ ;  /* 0x00007773070f7816 */ /* 0x004fe200000000ff */
[----:B------:R-:W-:Y:S01]  /*ec40*/  ULDC UR5, c[0x0][0x22c] ;  /* 0x00008b0000057ab9 */ /* 0x000fe20000000800 */
[----:B------:R-:W-:-:S02]  /*ec50*/  LEA.HI.X.SX32 R11, R11, R0, 0x1, P6 ;  /* 0x000000000b0b7211 */ /* 0x000fc400030f0eff */
[----:B------:R-:W-:Y:S02]  /*ec60*/  IADD3 R4, P6, R12, R3, RZ ;  /* 0x000000030c047210 */ /* 0x000fe40007fde0ff */
[----:B---3--:R-:W-:Y:S01]  /*ec70*/  PRMT R9, R7, 0x7772, RZ ;  /* 0x0000777207097816 */ /* 0x008fe200000000ff */
[----:B------:R-:W-:Y:S01]  /*ec80*/  VIADD R7, R2, 0x74 ;  /* 0x0000007402077836 */ /* 0x000fe20000000000 */
[----:B------:R-:W-:-:S03]  /*ec90*/  LEA.HI.X.SX32 R5, R12, R0, 0x1, P6 ;  /* 0x000000000c057211 */ /* 0x000fc600030f0eff */
[----:B------:R0:W-:Y:S01]  /*eca0*/  @P2 STG.E.U8 desc[UR14][R10.64], R9 ;  /* 0x000000090a002986 */ /* 0x0001e2000c10110e */
[----:B------:R-:W-:Y:S01]  /*ecb0*/  ISETP.LT.AND P2, PT, R6, UR4, !P0 ;  /* 0x0000000406007c0c */ /* 0x000fe2000c741270 */
[----:B------:R-:W-:Y:S01]  /*ecc0*/  ULDC UR4, c[0x0][0x248] ;  /* 0x0000920000047ab9 */ /* 0x000fe20000000800 */
[----:B-1----:R-:W-:Y:S01]  /*ecd0*/  PRMT R25, R21, 0x7773, RZ ;  /* 0x0000777315197816 */ /* 0x002fe200000000ff */
[----:B------:R-:W-:Y:S01]  /*ece0*/  VIADD R12, R12, UR4 ;  /* 0x000000040c0c7c36 */ /* 0x000fe20008000000 */
[----:B------:R-:W-:Y:S01]  /*ecf0*/  ULDC UR4, c[0x0][0x248] ;  /* 0x0000920000047ab9 */ /* 0x000fe20000000800 */
[----:B------:R1:W-:Y:S01]  /*ed00*/  @P1 STG.E.U8 desc[UR14][R4.64], R15 ;  /* 0x0000000f04001986 */ /* 0x0003e2000c10110e */
[----:B------:R-:W-:Y:S01]  /*ed10*/  ISETP.LT.AND P1, PT, R7, UR5, !P0 ;  /* 0x0000000507007c0c */ /* 0x000fe2000c721270 */
[C---:B------:R-:W-:Y:S01]  /*ed20*/  VIADD R13, R12.reuse, UR4 ;  /* 0x000000040c0d7c36 */ /* 0x040fe20008000000 */
[----:B------:R-:W-:Y:S01]  /*ed30*/  IADD3 R6, P6, R12, R3, RZ ;  /* 0x000000030c067210 */ /* 0x000fe20007fde0ff */
[----:B------:R-:W-:Y:S01]  /*ed40*/  ULDC UR4, c[0x0][0x22c] ;  /* 0x00008b0000047ab9 */ /* 0x000fe20000000800 */
[----:B------:R-:W-:Y:S01]  /*ed50*/  ULDC UR5, c[0x0][0x22c] ;  /* 0x00008b0000057ab9 */ /* 0x000fe20000000800 */
[----:B0-----:R-:W-:-:S02]  /*ed60*/  PRMT R11, R20, 0x7771, RZ ;  /* 0x00007771140b7816 */ /* 0x001fc400000000ff */
[-C--:B------:R-:W-:Y:S02]  /*ed70*/  LEA.HI.X.SX32 R7, R12, R0.reuse, 0x1, P6 ;  /* 0x000000000c077211 */ /* 0x080fe400030f0eff */
[CC--:B------:R-:W-:Y:S02]  /*ed80*/  IADD3 R8, P6, R13.reuse, R3.reuse, RZ ;  /* 0x000000030d087210 */ /* 0x0c0fe40007fde0ff */
[----:B-1----:R-:W-:Y:S01]  /*ed90*/  PRMT R15, R20, 0x7770, RZ ;  /* 0x00007770140f7816 */ /* 0x002fe200000000ff */
[C---:B------:R-:W-:Y:S01]  /*eda0*/  VIADD R4, R2.reuse, 0x75 ;  /* 0x0000007502047836 */ /* 0x040fe20000000000 */
[C---:B------:R-:W-:Y:S01]  /*edb0*/  LEA.HI.X.SX32 R9, R13.reuse, R0, 0x1, P6 ;  /* 0x000000000d097211 */ /* 0x040fe200030f0eff */
[----:B------:R-:W-:Y:S01]  /*edc0*/  VIADD R5, R2, 0x76 ;  /* 0x0000007602057836 */ /* 0x000fe20000000000 */
[----:B------:R-:W-:Y:S01]  /*edd0*/  PRMT R19, R22, 0x7772, RZ ;  /* 0x0000777216137816 */ /* 0x000fe200000000ff */
[----:B------:R0:W-:Y:S01]  /*ede0*/  @P5 STG.E.U8 desc[UR14][R6.64], R15 ;  /* 0x0000000f06005986 */ /* 0x0001e2000c10110e */
[----:B------:R-:W-:Y:S01]  /*edf0*/  ISETP.LT.AND P5, PT, R4, UR4, !P0 ;  /* 0x0000000404007c0c */ /* 0x000fe2000c7a1270 */
[----:B------:R-:W-:Y:S01]  /*ee00*/  ULDC UR4, c[0x0][0x248] ;  /* 0x0000920000047ab9 */ /* 0x000fe20000000800 */
[----:B------:R-:W-:Y:S01]  /*ee10*/  PRMT R17, R22, 0x7773, RZ ;  /* 0x0000777316117816 */ /* 0x000fe200000000ff */
        /* <DEDUP_REMOVED lines=10> */
[-C--:B------:R-:W-:Y:S01]  /*eec0*/  IADD3 R6, P6, R10, R3.reuse, RZ ;  /* 0x000000030a067210 */ /* 0x080fe20007fde0ff */
[----:B-1----:R-:W-:Y:S02]  /*eed0*/  VIADD R8, R2, 0x77 ;  /* 0x0000007702087836 */ /* 0x002fe40000000000 */
[----:B------:R0:W-:Y:S01]  /*eee0*/  @P3 STG.E.U8 desc[UR14][R4.64], R15 ;  /* 0x0000000f04003986 */ /* 0x0001e2000c10110e */
[-C--:B------:R-:W-:Y:S01]  /*eef0*/  LEA.HI.X.SX32 R7, R10, R0.reuse, 0x1, P6 ;  /* 0x000000000a077211 */ /* 0x080fe200030f0eff */
[----:B------:R-:W-:Y:S01]  /*ef00*/  VIADD R9, R2, 0x78 ;  /* 0x0000007802097836 */ /* 0x000fe20000000000 */
[C---:B------:R-:W-:Y:S02]  /*ef10*/  PRMT R13, R21.reuse, 0x7771, RZ ;  /* 0x00007771150d7816 */ /* 0x040fe400000000ff */
        /* <DEDUP_REMOVED lines=10> */
[----:B0-----:R-:W-:Y:S01]  /*efc0*/  PRMT R15, R22, 0x7770, RZ ;  /* 0x00007770160f7816 */ /* 0x001fe200000000ff */
[----:B------:R-:W-:Y:S01]  /*efd0*/  ULDC UR5, c[0x0][0x22c] ;  /* 0x00008b0000057ab9 */ /* 0x000fe20000000800 */
[----:B------:R-:W-:-:S02]  /*efe0*/  LEA.HI.X.SX32 R9, R10, R0, 0x1, P6 ;  /* 0x000000000a097211 */ /* 0x000fc400030f0eff */
[CC--:B------:R-:W-:Y:S01]  /*eff0*/  IADD3 R4, P6, R11.reuse, R3.reuse, RZ ;  /* 0x000000030b047210 */ /* 0x0c0fe20007fde0ff */
[C---:B-1----:R-:W-:Y:S02]  /*f000*/  VIADD R6, R2.reuse, 0x79 ;  /* 0x0000007902067836 */ /* 0x042fe40000000000 */
[----:B------:R0:W-:Y:S01]  /*f010*/  @P1 STG.E.U8 desc[UR14][R8.64], R15 ;  /* 0x0000000f08001986 */ /* 0x0001e2000c10110e */
[CC--:B------:R-:W-:Y:S01]  /*f020*/  LEA.HI.X.SX32 R5, R11.reuse, R0.reuse, 0x1, P6 ;  /* 0x000000000b057211 */ /* 0x0c0fe200030f0eff */
[----:B------:R-:W-:Y:S01]  /*f030*/  VIADD R7, R2, 0x7a ;  /* 0x0000007a02077836 */ /* 0x000fe20000000000 */
[----:B------:R-:W-:Y:S02]  /*f040*/  PRMT R13, R22, 0x7771, RZ ;  /* 0x00007771160d7816 */ /* 0x000fe400000000ff */
[----:B------:R-:W-:Y:S01]  /*f050*/  ISETP.LT.AND P1, PT, R6, UR4, !P0 ;  /* 0x0000000406007c0c */ /* 0x000fe2000c721270 */
[----:B------:R-:W-:Y:S02]  /*f060*/  ULDC UR4, c[0x0][0x248] ;  /* 0x0000920000047ab9 */ /* 0x000fe40000000800 */
        /* <DEDUP_REMOVED lines=10> */
[-C--:B------:R-:W-:Y:S01]  /*f110*/  IADD3 R8, P6, R10, R3.reuse, RZ ;  /* 0x000000030a087210 */ /* 0x080fe20007fde0ff */
[----:B-1----:R-:W-:Y:S02]  /*f120*/  VIADD R4, R2, 0x7b ;  /* 0x0000007b02047836 */ /* 0x002fe40000000000 */
[----:B------:R0:W-:Y:S01]  /*f130*/  @P4 STG.E.U8 desc[UR14][R6.64], R15 ;  /* 0x0000000f06004986 */ /* 0x0001e2000c10110e */
[-C--:B------:R-:W-:Y:S01]  /*f140*/  LEA.HI.X.SX32 R9, R10, R0.reuse, 0x1, P6 ;  /* 0x000000000a097211 */ /* 0x080fe200030f0eff */
        /* <DEDUP_REMOVED lines=15> */
[----:B-1----:R-:W-:Y:S02]  /*f240*/  VIADD R8, R2, 0x7d ;  /* 0x0000007d02087836 */ /* 0x002fe40000000000 */
[----:B------:R0:W-:Y:S01]  /*f250*/  @P2 STG.E.U8 desc[UR14][R4.64], R15 ;  /* 0x0000000f04002986 */ /* 0x0001e2000c10110e */
[C---:B------:R-:W-:Y:S02]  /*f260*/  LEA.HI.X.SX32 R7, R11.reuse, R0, 0x1, P6 ;  /* 0x000000000b077211 */ /* 0x040fe400030f0eff */
[----:B------:R-:W-:Y:S02]  /*f270*/  PRMT R13, R20, 0x7773, RZ ;  /* 0x00007773140d7816 */ /* 0x000fe400000000ff */
[----:B------:R-:W-:Y:S01]  /*f280*/  ISETP.LT.AND P2, PT, R8, UR4, !P0 ;  /* 0x0000000408007c0c */ /* 0x000fe2000c741270 */
[----:B------:R-:W-:Y:S02]  /*f290*/  ULDC UR4, c[0x0][0x248] ;  /* 0x0000920000047ab9 */ /* 0x000fe40000000800 */
[----:B------:R-:W-:Y:S01]  /*f2a0*/  VIADD R11, R11, UR4 ;  /* 0x000000040b0b7c36 */ /* 0x000fe20008000000 */
[----:B------:R-:W-:Y:S01]  /*f2b0*/  ULDC UR4, c[0x0][0x248] ;  /* 0x0000920000047ab9 */ /* 0x000fe20000000800 */
[----:B------:R1:W-:Y:S02]  /*f2c0*/  @P1 STG.E.U8 desc[UR14][R6.64], R13 ;  /* 0x0000000d06001986 */ /* 0x0003e4000c10110e */
[C---:B------:R-:W-:Y:S01]  /*f2d0*/  VIADD R9, R11.reuse, UR4 ;  /* 0x000000040b097c36 */ /* 0x040fe20008000000 */
[----:B0-----:R-:W-:Y:S01]  /*f2e0*/  IADD3 R4, P1, R11, R3, RZ ;  /* 0x000000030b047210 */ /* 0x001fe20007f3e0ff */
[----:B------:R-:W-:-:S02]  /*f2f0*/  ULDC UR4, c[0x0][0x248] ;  /* 0x0000920000047ab9 */ /* 0x000fc40000000800 */
[----:B------:R-:W-:Y:S01]  /*f300*/  VIADD R10, R9, UR5 ;  /* 0x00000005090a7c36 */ /* 0x000fe20008000000 */
[-C--:B------:R-:W-:Y:S01]  /*f310*/  LEA.HI.X.SX32 R5, R11, R0.reuse, 0x1, P1 ;  /* 0x000000000b057211 */ /* 0x080fe200008f0eff */
[----:B------:R-:W-:Y:S02]  /*f320*/  ULDC UR5, c[0x0][0x248] ;  /* 0x0000920000057ab9 */ /* 0x000fe40000000800 */
[C---:B------:R-:W-:Y:S01]  /*f330*/  VIADD R11, R10.reuse, UR6 ;  /* 0x000000060a0b7c36 */ /* 0x040fe20008000000 */
[-C--:B------:R-:W-:Y:S01]  /*f340*/  IADD3 R8, P6, R10, R3.reuse, RZ ;  /* 0x000000030a087210 */ /* 0x080fe20007fde0ff */
[----:B-1----:R-:W-:Y:S01]  /*f350*/  VIADD R13, R2, 0x7f ;  /* 0x0000007f020d7836 */ /* 0x002fe20000000000 */
[----:B------:R-:W-:Y:S01]  /*f360*/  IADD3 R6, P1, R9, R3, RZ ;  /* 0x0000000309067210 */ /* 0x000fe20007f3e0ff */
[----:B------:R-:W-:Y:S01]  /*f370*/  VIADD R14, R11, UR4 ;  /* 0x000000040b0e7c36 */ /* 0x000fe20008000000 */
[----:B------:R-:W-:Y:S01]  /*f380*/  ULDC UR4, c[0x0][0x22c] ;  /* 0x00008b0000047ab9 */ /* 0x000fe20000000800 */
[----:B------:R0:W-:Y:S01]  /*f390*/  @P5 STG.E.U8 desc[UR14][R4.64], R21 ;  /* 0x0000001504005986 */ /* 0x0001e2000c10110e */
[-C--:B------:R-:W-:Y:S01]  /*f3a0*/  LEA.HI.X.SX32 R7, R9, R0.reuse, 0x1, P1 ;  /* 0x0000000009077211 */ /* 0x080fe200008f0eff */
[----:B------:R-:W-:Y:S01]  /*f3b0*/  VIADD R15, R14, UR5 ;  /* 0x000000050e0f7c36 */ /* 0x000fe20008000000 */
[----:B------:R-:W-:-:S02]  /*f3c0*/  LEA.HI.X.SX32 R9, R10, R0, 0x1, P6 ;  /* 0x000000000a097211 */ /* 0x000fc400030f0eff */
[CC--:B------:R-:W-:Y:S01]  /*f3d0*/  IADD3 R10, P6, R11.reuse, R3.reuse, RZ ;  /* 0x000000030b0a7210 */ /* 0x0c0fe20007fde0ff */
[----:B------:R0:W-:Y:S01]  /*f3e0*/  @P4 STG.E.U8 desc[UR14][R6.64], R25 ;  /* 0x0000001906004986 */ /* 0x0001e2000c10110e */
[CC--:B------:R-:W-:Y:S02]  /*f3f0*/  IADD3 R2, P1, R14.reuse, R3.reuse, RZ ;  /* 0x000000030e027210 */ /* 0x0c0fe40007f3e0ff */
[-C--:B------:R-:W-:Y:S01]  /*f400*/  LEA.HI.X.SX32 R11, R11, R0.reuse, 0x1, P6 ;  /* 0x000000000b0b7211 */ /* 0x080fe200030f0eff */
[----:B------:R0:W-:Y:S01]  /*f410*/  @P3 STG.E.U8 desc[UR14][R8.64], R19 ;  /* 0x0000001308003986 */ /* 0x0001e2000c10110e */
[----:B------:R-:W-:Y:S02]  /*f420*/  IADD3 R12, P6, R15, R3, RZ ;  /* 0x000000030f0c7210 */ /* 0x000fe40007fde0ff */
[----:B------:R-:W-:Y:S01]  /*f430*/  LEA.HI.X.SX32 R3, R14, R0, 0x1, P1 ;  /* 0x000000000e037211 */ /* 0x000fe200008f0eff */
[----:B------:R0:W-:Y:S01]  /*f440*/  @P2 STG.E.U8 desc[UR14][R10.64], R17 ;  /* 0x000000110a002986 */ /* 0x0001e2000c10110e */
[----:B------:R-:W-:-:S02]  /*f450*/  ISETP.LT.AND P1, PT, R16, UR7, !P0 ;  /* 0x0000000710007c0c */ /* 0x000fc4000c721270 */
[----:B------:R-:W-:Y:S02]  /*f460*/  ISETP.LT.AND P0, PT, R13, UR4, !P0 ;  /* 0x000000040d007c0c */ /* 0x000fe4000c701270 */
[----:B------:R-:W-:Y:S02]  /*f470*/  LEA.HI.X.SX32 R13, R15, R0, 0x1, P6 ;  /* 0x000000000f0d7211 */ /* 0x000fe400030f0eff */
[C---:B------:R-:W-:Y:S02]  /*f480*/  PRMT R15, R23.reuse, 0x7773, RZ ;  /* 0x00007773170f7816 */ /* 0x040fe400000000ff */
[----:B------:R-:W-:-:S05]  /*f490*/  PRMT R23, R23, 0x7772, RZ ;  /* 0x0000777217177816 */ /* 0x000fca00000000ff */
[----:B------:R0:W-:Y:S02]  /*f4a0*/  @P1 STG.E.U8 desc[UR14][R2.64], R23 ;  /* 0x0000001702001986 */ /* 0x0001e4000c10110e */
[----:B------:R-:W-:Y:S05]  /*f4b0*/  @!P0 EXIT ;  /* 0x000000000000894d */ /* 0x000fea0003800000 */
[----:B------:R-:W-:Y:S01]  /*f4c0*/  STG.E.U8 desc[UR14][R12.64], R15 ;  /* 0x0000000f0c007986 */ /* 0x000fe2000c10110e */
[----:B------:R-:W-:Y:S05]  /*f4d0*/  EXIT ;  /* 0x000000000000794d */ /* 0x000fea0003800000 */
.L_x_3:
[----:B------:R-:W-:-:S00]  /*f4e0*/  BRA `(.L_x_3) ;  /* 0xfffffffc00fc7947 */ /* 0x000fc0000383ffff */
[----:B------:R-:W-:-:S00]  /*f4f0*/  NOP ;  /* 0x0000000000007918 */ /* 0x000fc00000000000 */
        /* <DEDUP_REMOVED lines=8> */
.L_x_4:


//--------------------- .nv.shared.matmul_kernel  --------------------------
	.section	.nv.shared.matmul_kernel,"aw",@nobits
	.sectionflags	@""
	.align	16
	.zero		1024


//--------------------- .nv.shared.reserved.0     --------------------------
	.section	.nv.shared.reserved.0,"aw",@nobits
	.weak		__nv_reservedSMEM_offset_0_alias
	.size		__nv_reservedSMEM_offset_0_alias, 0, 0
	.other		__nv_reservedSMEM_offset_0_alias,@"STO_CUDA_RESERVED_SHARED STV_DEFAULT"
__nv_reservedSMEM_offset_0_alias:
	.zero		0


//--------------------- .nv.constant0.matmul_kernel --------------------------
	.section	.nv.constant0.matmul_kernel,"a",@progbits
	.sectionflags	@""
	.align	4
.nv.constant0.matmul_kernel:
	.zero		608


//--------------------- SYMBOLS --------------------------

	.type		.nv.reservedSmem.offset0,@object
	.size		.nv.reservedSmem.offset0,0x4
